	.target	sm_90a

	.elftype	@"ET_EXEC"


//--------------------- .note.nv.tkinfo           --------------------------
	.section	.note.nv.tkinfo,"",@"SHT_NOTE"
	.sectionflags	@"SHF_NOTE_NV_TKINFO"
	.tkinfo
        /*0018*/ 	.word	0x00000002
        /*0030*/ 	.string	""
        /*0030*/ 	.string	"ptxas"
        /*0030*/ 	.string	"Cuda compilation tools, release 13.0, V13.0.88"
        /*0030*/ 	.string	"Build cuda_13.0.r13.0/compiler.36424714_0"
        /*0030*/ 	.string	"-arch sm_90a -m 64 "



//--------------------- .note.nv.cuinfo           --------------------------
	.section	.note.nv.cuinfo,"",@"SHT_NOTE"
	.sectionflags	@"SHF_NOTE_NV_CUINFO"
        /*0018*/ 	.short	0x0002
        /*001a*/ 	.short	0x005a
        /*001c*/ 	.short	0x0082
	.zero		2


//--------------------- .nv.info                  --------------------------
	.section	.nv.info,"",@"SHT_CUDA_INFO"
	.align	4


	//----- nvinfo : EIATTR_REGCOUNT
	.align		4
        /*0000*/ 	.byte	0x04, 0x2f
        /*0002*/ 	.short	(.L_12 - .L_11)
	.align		4
.L_11:
        /*0004*/ 	.word	index@(_ZN7cutlass13device_kernelINS_4gemm6kernel13GemmUniversalIN4cute5tupleIJiiiiEEENS1_10collective13CollectiveMmaINS1_37MainloopSm90TmaGmmaWarpSpecializedFP8ILi8ENS5_IJNS4_1CILi1EEESB_SB_EEENS1_35KernelTmaWarpSpecializedCooperativeEEENS5_IJNSA_ILi384EEENSA_ILi32EEENSA_ILi64EEEEEENS_12float_e4m3_tENS5_IJlSB_lEEESJ_SK_NS4_8TiledMMAINS4_8MMA_AtomIJNS4_4SM904GMMA30MMA_64x32x32_F32E4M3E4M3_SS_TNILNSO_7ScaleInE1ELSQ_1EEEEEENS4_6LayoutINS5_IJNSA_ILi2EEESB_SB_EEENS5_IJSB_NSA_ILi0EEESW_EEEEENS5_IJNS4_10UnderscoreESZ_SZ_EEEEENS4_13SM90_TMA_LOADENS4_14ComposedLayoutINS4_7SwizzleILi2ELi4ELi3EEENS4_18smem_ptr_flag_bitsILi8EEENST_INS5_IJNSA_ILi8EEESH_EEENS5_IJSH_SB_EEEEEEEvNS4_8identityES12_S1C_vS1D_EENS_8epilogue10collective6detail29Sm90TmaWarpSpecializedAdapterINS1G_15DefaultEpilogueISJ_SK_SK_NS1F_6thread17LinearCombinationISJ_Li1EffLNS1K_9ScaleType4KindE0ELNS_15FloatRoundStyleE2ESJ_EENS1_15EpilogueDefaultEEEEEvvEEEEvNT_6ParamsE)
        /*0008*/ 	.word	0x000000a8


	//----- nvinfo : EIATTR_FRAME_SIZE
	.align		4
.L_12:
        /*000c*/ 	.byte	0x04, 0x11
        /*000e*/ 	.short	(.L_14 - .L_13)
	.align		4
.L_13:
        /*0010*/ 	.word	index@(_ZN7cutlass13device_kernelINS_4gemm6kernel13GemmUniversalIN4cute5tupleIJiiiiEEENS1_10collective13CollectiveMmaINS1_37MainloopSm90TmaGmmaWarpSpecializedFP8ILi8ENS5_IJNS4_1CILi1EEESB_SB_EEENS1_35KernelTmaWarpSpecializedCooperativeEEENS5_IJNSA_ILi384EEENSA_ILi32EEENSA_ILi64EEEEEENS_12float_e4m3_tENS5_IJlSB_lEEESJ_SK_NS4_8TiledMMAINS4_8MMA_AtomIJNS4_4SM904GMMA30MMA_64x32x32_F32E4M3E4M3_SS_TNILNSO_7ScaleInE1ELSQ_1EEEEEENS4_6LayoutINS5_IJNSA_ILi2EEESB_SB_EEENS5_IJSB_NSA_ILi0EEESW_EEEEENS5_IJNS4_10UnderscoreESZ_SZ_EEEEENS4_13SM90_TMA_LOADENS4_14ComposedLayoutINS4_7SwizzleILi2ELi4ELi3EEENS4_18smem_ptr_flag_bitsILi8EEENST_INS5_IJNSA_ILi8EEESH_EEENS5_IJSH_SB_EEEEEEEvNS4_8identityES12_S1C_vS1D_EENS_8epilogue10collective6detail29Sm90TmaWarpSpecializedAdapterINS1G_15DefaultEpilogueISJ_SK_SK_NS1F_6thread17LinearCombinationISJ_Li1EffLNS1K_9ScaleType4KindE0ELNS_15FloatRoundStyleE2ESJ_EENS1_15EpilogueDefaultEEEEEvvEEEEvNT_6ParamsE)
        /*0014*/ 	.word	0x00000000


	//----- nvinfo : EIATTR_MIN_STACK_SIZE
	.align		4
.L_14:
        /*0018*/ 	.byte	0x04, 0x12
        /*001a*/ 	.short	(.L_16 - .L_15)
	.align		4
.L_15:
        /*001c*/ 	.word	index@(_ZN7cutlass13device_kernelINS_4gemm6kernel13GemmUniversalIN4cute5tupleIJiiiiEEENS1_10collective13CollectiveMmaINS1_37MainloopSm90TmaGmmaWarpSpecializedFP8ILi8ENS5_IJNS4_1CILi1EEESB_SB_EEENS1_35KernelTmaWarpSpecializedCooperativeEEENS5_IJNSA_ILi384EEENSA_ILi32EEENSA_ILi64EEEEEENS_12float_e4m3_tENS5_IJlSB_lEEESJ_SK_NS4_8TiledMMAINS4_8MMA_AtomIJNS4_4SM904GMMA30MMA_64x32x32_F32E4M3E4M3_SS_TNILNSO_7ScaleInE1ELSQ_1EEEEEENS4_6LayoutINS5_IJNSA_ILi2EEESB_SB_EEENS5_IJSB_NSA_ILi0EEESW_EEEEENS5_IJNS4_10UnderscoreESZ_SZ_EEEEENS4_13SM90_TMA_LOADENS4_14ComposedLayoutINS4_7SwizzleILi2ELi4ELi3EEENS4_18smem_ptr_flag_bitsILi8EEENST_INS5_IJNSA_ILi8EEESH_EEENS5_IJSH_SB_EEEEEEEvNS4_8identityES12_S1C_vS1D_EENS_8epilogue10collective6detail29Sm90TmaWarpSpecializedAdapterINS1G_15DefaultEpilogueISJ_SK_SK_NS1F_6thread17LinearCombinationISJ_Li1EffLNS1K_9ScaleType4KindE0ELNS_15FloatRoundStyleE2ESJ_EENS1_15EpilogueDefaultEEEEEvvEEEEvNT_6ParamsE)
        /*0020*/ 	.word	0x00000000
.L_16:


//--------------------- .nv.compat                --------------------------
	.section	.nv.compat,"",@"SHT_CUDA_COMPAT_INFO"
	.align	4
        /*0000*/ 	.byte	0x02, 0x09, 0x01, 0x00, 0x02, 0x02, 0x04, 0x00, 0x02, 0x05, 0x05, 0x00, 0x03, 0x07, 0x01, 0x01
        /*0010*/ 	.byte	0x02, 0x03, 0x01, 0x00, 0x02, 0x06, 0x01, 0x00, 0x04, 0x0b, 0x08, 0x00, 0x00, 0x00, 0x00, 0x00
        /*0020*/ 	.byte	0x00, 0x00, 0x00, 0x00


//--------------------- .nv.info._ZN7cutlass13device_kernelINS_4gemm6kernel13GemmUniversalIN4cute5tupleIJiiiiEEENS1_10collective13CollectiveMmaINS1_37MainloopSm90TmaGmmaWarpSpecializedFP8ILi8ENS5_IJNS4_1CILi1EEESB_SB_EEENS1_35KernelTmaWarpSpecializedCooperativeEEENS5_IJNSA_ILi384EEENSA_ILi32EEENSA_ILi64EEEEEENS_12float_e4m3_tENS5_IJlSB_lEEESJ_SK_NS4_8TiledMMAINS4_8MMA_AtomIJNS4_4SM904GMMA30MMA_64x32x32_F32E4M3E4M3_SS_TNILNSO_7ScaleInE1ELSQ_1EEEEEENS4_6LayoutINS5_IJNSA_ILi2EEESB_SB_EEENS5_IJSB_NSA_ILi0EEESW_EEEEENS5_IJNS4_10UnderscoreESZ_SZ_EEEEENS4_13SM90_TMA_LOADENS4_14ComposedLayoutINS4_7SwizzleILi2ELi4ELi3EEENS4_18smem_ptr_flag_bitsILi8EEENST_INS5_IJNSA_ILi8EEESH_EEENS5_IJSH_SB_EEEEEEEvNS4_8identityES12_S1C_vS1D_EENS_8epilogue10collective6detail29Sm90TmaWarpSpecializedAdapterINS1G_15DefaultEpilogueISJ_SK_SK_NS1F_6thread17LinearCombinationISJ_Li1EffLNS1K_9ScaleType4KindE0ELNS_15FloatRoundStyleE2ESJ_EENS1_15EpilogueDefaultEEEEEvvEEEEvNT_6ParamsE --------------------------
	.section	.nv.info._ZN7cutlass13device_kernelINS_4gemm6kernel13GemmUniversalIN4cute5tupleIJiiiiEEENS1_10collective13CollectiveMmaINS1_37MainloopSm90TmaGmmaWarpSpecializedFP8ILi8ENS5_IJNS4_1CILi1EEESB_SB_EEENS1_35KernelTmaWarpSpecializedCooperativeEEENS5_IJNSA_ILi384EEENSA_ILi32EEENSA_ILi64EEEEEENS_12float_e4m3_tENS5_IJlSB_lEEESJ_SK_NS4_8TiledMMAINS4_8MMA_AtomIJNS4_4SM904GMMA30MMA_64x32x32_F32E4M3E4M3_SS_TNILNSO_7ScaleInE1ELSQ_1EEEEEENS4_6LayoutINS5_IJNSA_ILi2EEESB_SB_EEENS5_IJSB_NSA_ILi0EEESW_EEEEENS5_IJNS4_10UnderscoreESZ_SZ_EEEEENS4_13SM90_TMA_LOADENS4_14ComposedLayoutINS4_7SwizzleILi2ELi4ELi3EEENS4_18smem_ptr_flag_bitsILi8EEENST_INS5_IJNSA_ILi8EEESH_EEENS5_IJSH_SB_EEEEEEEvNS4_8identityES12_S1C_vS1D_EENS_8epilogue10collective6detail29Sm90TmaWarpSpecializedAdapterINS1G_15DefaultEpilogueISJ_SK_SK_NS1F_6thread17LinearCombinationISJ_Li1EffLNS1K_9ScaleType4KindE0ELNS_15FloatRoundStyleE2ESJ_EENS1_15EpilogueDefaultEEEEEvvEEEEvNT_6ParamsE,"",@"SHT_CUDA_INFO"
	.sectionflags	@""
	.align	4


	//----- nvinfo : EIATTR_CUDA_API_VERSION
	.align		4
        /*0000*/ 	.byte	0x04, 0x37
        /*0002*/ 	.short	(.L_18 - .L_17)
.L_17:
        /*0004*/ 	.word	0x00000082


	//----- nvinfo : EIATTR_KPARAM_INFO
	.align		4
.L_18:
        /*0008*/ 	.byte	0x04, 0x17
        /*000a*/ 	.short	(.L_20 - .L_19)
.L_19:
        /*000c*/ 	.word	0x00000000
        /*0010*/ 	.short	0x0000
        /*0012*/ 	.short	0x0070
        /*0014*/ 	.byte	0x00, 0xf0, 0x01, 0x10


	//----- nvinfo : EIATTR_SPARSE_MMA_MASK
	.align		4
.L_20:
        /*0018*/ 	.byte	0x03, 0x50
        /*001a*/ 	.short	0x0000


	//----- nvinfo : EIATTR_MAXREG_COUNT
	.align		4
        /*001c*/ 	.byte	0x03, 0x1b
        /*001e*/ 	.short	0x00a8


	//----- nvinfo : EIATTR_NUM_BARRIERS
	.align		4
        /*0020*/ 	.byte	0x02, 0x4c
        /*0022*/ 	.byte	0x01
	.zero		1


	//----- nvinfo : EIATTR_MERCURY_ISA_VERSION
	.align		4
        /*0024*/ 	.byte	0x03, 0x5f
        /*0026*/ 	.short	0x0101


	//----- nvinfo : EIATTR_INT_WARP_WIDE_INSTR_OFFSETS
	.align		4
        /*0028*/ 	.byte	0x04, 0x31
        /*002a*/ 	.short	(.L_22 - .L_21)


	//   ....[0]....
.L_21:
        /*002c*/ 	.word	0x00000490


	//   ....[1]....
        /*0030*/ 	.word	0x000004a0


	//   ....[2]....
        /*0034*/ 	.word	0x00000580


	//----- nvinfo : EIATTR_COOP_GROUP_MASK_REGIDS
	.align		4
.L_22:
        /*0038*/ 	.byte	0x04, 0x29
        /*003a*/ 	.short	(.L_24 - .L_23)


	//   ....[0]....
.L_23:
        /*003c*/ 	.word	0xffffffff


	//   ....[1]....
        /*0040*/ 	.word	0xffffffff


	//   ....[2]....
        /*0044*/ 	.word	0xffffffff


	//   ....[3]....
        /*0048*/ 	.word	0xffffffff


	//   ....[4]....
        /*004c*/ 	.word	0xffffffff


	//----- nvinfo : EIATTR_COOP_GROUP_INSTR_OFFSETS
	.align		4
.L_24:
        /*0050*/ 	.byte	0x04, 0x28
        /*0052*/ 	.short	(.L_26 - .L_25)


	//   ....[0]....
.L_25:
        /*0054*/ 	.word	0x00000060


	//   ....[1]....
        /*0058*/ 	.word	0x00000070


	//   ....[2]....
        /*005c*/ 	.word	0x00000130


	//   ....[3]....
        /*0060*/ 	.word	0x00000370


	//   ....[4]....
        /*0064*/ 	.word	0x000010f0


	//----- nvinfo : EIATTR_REG_RECONFIG
	.align		4
.L_26:
        /*0068*/ 	.byte	0x01, 0x54
	.zero		2


	//----- nvinfo : EIATTR_MBARRIER_INSTR_OFFSETS
	.align		4
        /*006c*/ 	.byte	0x04, 0x39
        /*006e*/ 	.short	(.L_28 - .L_27)


	//   ....[0]....
.L_27:
        /*0070*/ 	.word	0x00000250
        /*0074*/ 	.word	0x000000ff
        /*0078*/ 	.word	0x00000000
        /*007c*/ 	.short	0x0100
        /*007e*/ 	.byte	0x08
	.zero		1


	//   ....[1]....
        /*0080*/ 	.word	0x00000260
        /*0084*/ 	.word	0x000000ff
        /*0088*/ 	.word	0x00000040
        /*008c*/ 	.short	0x0100
        /*008e*/ 	.byte	0x08
	.zero		1


	//   ....[2]....
        /*0090*/ 	.word	0x00000270
        /*0094*/ 	.word	0x000000ff
        /*0098*/ 	.word	0x00000008
        /*009c*/ 	.short	0x0100
        /*009e*/ 	.byte	0x08
	.zero		1


	//   ....[3]....
        /*00a0*/ 	.word	0x00000280
        /*00a4*/ 	.word	0x000000ff
        /*00a8*/ 	.word	0x00000048
        /*00ac*/ 	.short	0x0100
        /*00ae*/ 	.byte	0x08
	.zero		1


	//   ....[4]....
        /*00b0*/ 	.word	0x00000290
        /*00b4*/ 	.word	0x000000ff
        /*00b8*/ 	.word	0x00000010
        /*00bc*/ 	.short	0x0100
        /*00be*/ 	.byte	0x08
	.zero		1


	//   ....[5]....
        /*00c0*/ 	.word	0x000002a0
        /*00c4*/ 	.word	0x000000ff
        /*00c8*/ 	.word	0x00000050
        /*00cc*/ 	.short	0x0100
        /*00ce*/ 	.byte	0x08
	.zero		1


	//   ....[6]....
        /*00d0*/ 	.word	0x000002b0
        /*00d4*/ 	.word	0x000000ff
        /*00d8*/ 	.word	0x00000018
        /*00dc*/ 	.short	0x0100
        /*00de*/ 	.byte	0x08
	.zero		1


	//   ....[7]....
        /*00e0*/ 	.word	0x000002c0
        /*00e4*/ 	.word	0x000000ff
        /*00e8*/ 	.word	0x00000058
        /*00ec*/ 	.short	0x0100
        /*00ee*/ 	.byte	0x08
	.zero		1


	//   ....[8]....
        /*00f0*/ 	.word	0x000002d0
        /*00f4*/ 	.word	0x000000ff
        /*00f8*/ 	.word	0x00000020
        /*00fc*/ 	.short	0x0100
        /*00fe*/ 	.byte	0x08
	.zero		1


	//   ....[9]....
        /*0100*/ 	.word	0x000002e0
        /*0104*/ 	.word	0x000000ff
        /*0108*/ 	.word	0x00000060
        /*010c*/ 	.short	0x0100
        /*010e*/ 	.byte	0x08
	.zero		1


	//   ....[10]....
        /*0110*/ 	.word	0x000002f0
        /*0114*/ 	.word	0x000000ff
        /*0118*/ 	.word	0x00000028
        /*011c*/ 	.short	0x0100
        /*011e*/ 	.byte	0x08
	.zero		1


	//   ....[11]....
        /*0120*/ 	.word	0x00000300
        /*0124*/ 	.word	0x000000ff
        /*0128*/ 	.word	0x00000068
        /*012c*/ 	.short	0x0100
        /*012e*/ 	.byte	0x08
	.zero		1


	//   ....[12]....
        /*0130*/ 	.word	0x00000310
        /*0134*/ 	.word	0x000000ff
        /*0138*/ 	.word	0x00000030
        /*013c*/ 	.short	0x0100
        /*013e*/ 	.byte	0x08
	.zero		1


	//   ....[13]....
        /*0140*/ 	.word	0x00000320
        /*0144*/ 	.word	0x000000ff
        /*0148*/ 	.word	0x00000070
        /*014c*/ 	.short	0x0100
        /*014e*/ 	.byte	0x08
	.zero		1


	//   ....[14]....
        /*0150*/ 	.word	0x00000330
        /*0154*/ 	.word	0x000000ff
        /*0158*/ 	.word	0x00000038
        /*015c*/ 	.short	0x0100
        /*015e*/ 	.byte	0x08
	.zero		1


	//   ....[15]....
        /*0160*/ 	.word	0x00000340
        /*0164*/ 	.word	0x000000ff
        /*0168*/ 	.word	0x00000078
        /*016c*/ 	.short	0x0100
        /*016e*/ 	.byte	0x08
	.zero		1


	//   ....[16]....
        /*0170*/ 	.word	0x000005f0
        /*0174*/ 	.word	0x000000ff
        /*0178*/ 	.word	0x00000090
        /*017c*/ 	.short	0x0100
        /*017e*/ 	.byte	0x06
	.zero		1


	//   ....[17]....
        /*0180*/ 	.word	0x00000650
        /*0184*/ 	.word	0x000000ff
        /*0188*/ 	.word	0x00000098
        /*018c*/ 	.short	0x0100
        /*018e*/ 	.byte	0x06
	.zero		1


	//   ....[18]....
        /*0190*/ 	.word	0x00001530
        /*0194*/ 	.word	0x000000ff
        /*0198*/ 	.word	0x00000000
        /*019c*/ 	.short	0x010a
        /*019e*/ 	.byte	0x06
	.zero		1


	//   ....[19]....
        /*01a0*/ 	.word	0x00001570
        /*01a4*/ 	.word	0x000000ff
        /*01a8*/ 	.word	0x00000000
        /*01ac*/ 	.short	0x010a
        /*01ae*/ 	.byte	0x06
	.zero		1


	//   ....[20]....
        /*01b0*/ 	.word	0x00001e50
        /*01b4*/ 	.word	0x000000ff
        /*01b8*/ 	.word	0x00000000
        /*01bc*/ 	.short	0x010a
        /*01be*/ 	.byte	0x0e
	.zero		1


	//   ....[21]....
        /*01c0*/ 	.word	0x00001e90
        /*01c4*/ 	.word	0x000000ff
        /*01c8*/ 	.word	0x00000000
        /*01cc*/ 	.short	0x010a
        /*01ce*/ 	.byte	0x0e
	.zero		1


	//   ....[22]....
        /*01d0*/ 	.word	0x000024e0
        /*01d4*/ 	.word	0x000000ff
        /*01d8*/ 	.word	0x00000000
        /*01dc*/ 	.short	0x0101
        /*01de*/ 	.byte	0x08
	.zero		1


	//   ....[23]....
        /*01e0*/ 	.word	0x00002a10
        /*01e4*/ 	.word	0x000000ff
        /*01e8*/ 	.word	0x00000000
        /*01ec*/ 	.short	0x0101
        /*01ee*/ 	.byte	0x06
	.zero		1


	//   ....[24]....
        /*01f0*/ 	.word	0x000088a0
        /*01f4*/ 	.word	0x0000000b
        /*01f8*/ 	.word	0x00000040
        /*01fc*/ 	.short	0x010a
        /*01fe*/ 	.byte	0x3f
	.zero		1


	//   ....[25]....
        /*0200*/ 	.word	0x00008c60
        /*0204*/ 	.word	0x00000006
        /*0208*/ 	.word	0x00000098
        /*020c*/ 	.short	0x0101
        /*020e*/ 	.byte	0x3f
	.zero		1


	//   ....[26]....
        /*0210*/ 	.word	0x00009360
        /*0214*/ 	.word	0x00000005
        /*0218*/ 	.word	0x00000000
        /*021c*/ 	.short	0x010a
        /*021e*/ 	.byte	0x3f
	.zero		1


	//   ....[27]....
        /*0220*/ 	.word	0x000093e0
        /*0224*/ 	.word	0x00000007
        /*0228*/ 	.word	0x00000000
        /*022c*/ 	.short	0x010a
        /*022e*/ 	.byte	0x3f
	.zero		1


	//   ....[28]....
        /*0230*/ 	.word	0x00009470
        /*0234*/ 	.word	0x00000006
        /*0238*/ 	.word	0x00000000
        /*023c*/ 	.short	0x010a
        /*023e*/ 	.byte	0x3f
	.zero		1


	//   ....[29]....
        /*0240*/ 	.word	0x00009500
        /*0244*/ 	.word	0x00000007
        /*0248*/ 	.word	0x00000000
        /*024c*/ 	.short	0x010a
        /*024e*/ 	.byte	0x3f
	.zero		1


	//   ....[30]....
        /*0250*/ 	.word	0x00009590
        /*0254*/ 	.word	0x00000006
        /*0258*/ 	.word	0x00000000
        /*025c*/ 	.short	0x010a
        /*025e*/ 	.byte	0x3f
	.zero		1


	//   ....[31]....
        /*0260*/ 	.word	0x00009620
        /*0264*/ 	.word	0x00000007
        /*0268*/ 	.word	0x00000000
        /*026c*/ 	.short	0x010a
        /*026e*/ 	.byte	0x3f
	.zero		1


	//   ....[32]....
        /*0270*/ 	.word	0x000096b0
        /*0274*/ 	.word	0x00000006
        /*0278*/ 	.word	0x00000000
        /*027c*/ 	.short	0x010a
        /*027e*/ 	.byte	0x3f
	.zero		1


	//   ....[33]....
        /*0280*/ 	.word	0x00009740
        /*0284*/ 	.word	0x00000003
        /*0288*/ 	.word	0x00000000
        /*028c*/ 	.short	0x010a
        /*028e*/ 	.byte	0x3f
	.zero		1


	//   ....[34]....
        /*0290*/ 	.word	0x000097b0
        /*0294*/ 	.word	0x00000008
        /*0298*/ 	.word	0x00000000
        /*029c*/ 	.short	0x010a
        /*029e*/ 	.byte	0x3f
	.zero		1


	//   ....[35]....
        /*02a0*/ 	.word	0x00009810
        /*02a4*/ 	.word	0x00000009
        /*02a8*/ 	.word	0x00000000
        /*02ac*/ 	.short	0x010a
        /*02ae*/ 	.byte	0x3f
	.zero		1


	//   ....[36]....
        /*02b0*/ 	.word	0x000098e0
        /*02b4*/ 	.word	0x0000000b
        /*02b8*/ 	.word	0x00000040
        /*02bc*/ 	.short	0x010a
        /*02be*/ 	.byte	0x3f
	.zero		1


	//   ....[37]....
        /*02c0*/ 	.word	0x000099c0
        /*02c4*/ 	.word	0x00000005
        /*02c8*/ 	.word	0x00000000
        /*02cc*/ 	.short	0x010a
        /*02ce*/ 	.byte	0x3f
	.zero		1


	//   ....[38]....
        /*02d0*/ 	.word	0x00009a10
        /*02d4*/ 	.word	0x00000007
        /*02d8*/ 	.word	0x00000000
        /*02dc*/ 	.short	0x010a
        /*02de*/ 	.byte	0x3f
	.zero		1


	//   ....[39]....
        /*02e0*/ 	.word	0x00009a60
        /*02e4*/ 	.word	0x00000006
        /*02e8*/ 	.word	0x00000000
        /*02ec*/ 	.short	0x010a
        /*02ee*/ 	.byte	0x3f
	.zero		1


	//   ....[40]....
        /*02f0*/ 	.word	0x00009ab0
        /*02f4*/ 	.word	0x00000007
        /*02f8*/ 	.word	0x00000000
        /*02fc*/ 	.short	0x010a
        /*02fe*/ 	.byte	0x3f
	.zero		1


	//   ....[41]....
        /*0300*/ 	.word	0x00009b00
        /*0304*/ 	.word	0x00000006
        /*0308*/ 	.word	0x00000000
        /*030c*/ 	.short	0x010a
        /*030e*/ 	.byte	0x3f
	.zero		1


	//   ....[42]....
        /*0310*/ 	.word	0x00009b50
        /*0314*/ 	.word	0x00000007
        /*0318*/ 	.word	0x00000000
        /*031c*/ 	.short	0x010a
        /*031e*/ 	.byte	0x3f
	.zero		1


	//   ....[43]....
        /*0320*/ 	.word	0x00009ba0
        /*0324*/ 	.word	0x00000006
        /*0328*/ 	.word	0x00000000
        /*032c*/ 	.short	0x010a
        /*032e*/ 	.byte	0x3f
	.zero		1


	//----- nvinfo : EIATTR_NUM_MBARRIERS
	.align		4
.L_28:
        /*0330*/ 	.byte	0x03, 0x38
        /*0332*/ 	.short	0x0012


	//----- nvinfo : EIATTR_EXIT_INSTR_OFFSETS
	.align		4
        /*0334*/ 	.byte	0x04, 0x1c
        /*0336*/ 	.short	(.L_30 - .L_29)


	//   ....[0]....
.L_29:
        /*0338*/ 	.word	0x000006a0


	//   ....[1]....
        /*033c*/ 	.word	0x00000f50


	//   ....[2]....
        /*0340*/ 	.word	0x00007f10


	//   ....[3]....
        /*0344*/ 	.word	0x00008540


	//   ....[4]....
        /*0348*/ 	.word	0x00009790


	//----- nvinfo : EIATTR_MAX_THREADS
	.align		4
.L_30:
        /*034c*/ 	.byte	0x04, 0x05
        /*034e*/ 	.short	(.L_32 - .L_31)
.L_31:
        /*0350*/ 	.word	0x00000180
        /*0354*/ 	.word	0x00000001
        /*0358*/ 	.word	0x00000001


	//----- nvinfo : EIATTR_CRS_STACK_SIZE
	.align		4
.L_32:
        /*035c*/ 	.byte	0x04, 0x1e
        /*035e*/ 	.short	(.L_34 - .L_33)
.L_33:
        /*0360*/ 	.word	0x00000000


	//----- nvinfo : EIATTR_CBANK_PARAM_SIZE
	.align		4
.L_34:
        /*0364*/ 	.byte	0x03, 0x19
        /*0366*/ 	.short	0x0470


	//----- nvinfo : EIATTR_PARAM_CBANK
	.align		4
        /*0368*/ 	.byte	0x04, 0x0a
        /*036a*/ 	.short	(.L_36 - .L_35)
	.align		4
.L_35:
        /*036c*/ 	.word	index@(.nv.constant0._ZN7cutlass13device_kernelINS_4gemm6kernel13GemmUniversalIN4cute5tupleIJiiiiEEENS1_10collective13CollectiveMmaINS1_37MainloopSm90TmaGmmaWarpSpecializedFP8ILi8ENS5_IJNS4_1CILi1EEESB_SB_EEENS1_35KernelTmaWarpSpecializedCooperativeEEENS5_IJNSA_ILi384EEENSA_ILi32EEENSA_ILi64EEEEEENS_12float_e4m3_tENS5_IJlSB_lEEESJ_SK_NS4_8TiledMMAINS4_8MMA_AtomIJNS4_4SM904GMMA30MMA_64x32x32_F32E4M3E4M3_SS_TNILNSO_7ScaleInE1ELSQ_1EEEEEENS4_6LayoutINS5_IJNSA_ILi2EEESB_SB_EEENS5_IJSB_NSA_ILi0EEESW_EEEEENS5_IJNS4_10UnderscoreESZ_SZ_EEEEENS4_13SM90_TMA_LOADENS4_14ComposedLayoutINS4_7SwizzleILi2ELi4ELi3EEENS4_18smem_ptr_flag_bitsILi8EEENST_INS5_IJNSA_ILi8EEESH_EEENS5_IJSH_SB_EEEEEEEvNS4_8identityES12_S1C_vS1D_EENS_8epilogue10collective6detail29Sm90TmaWarpSpecializedAdapterINS1G_15DefaultEpilogueISJ_SK_SK_NS1F_6thread17LinearCombinationISJ_Li1EffLNS1K_9ScaleType4KindE0ELNS_15FloatRoundStyleE2ESJ_EENS1_15EpilogueDefaultEEEEEvvEEEEvNT_6ParamsE)
        /*0370*/ 	.short	0x0210
        /*0372*/ 	.short	0x0470


	//----- nvinfo : EIATTR_SW_WAR
	.align		4
.L_36:
        /*0374*/ 	.byte	0x04, 0x36
        /*0376*/ 	.short	(.L_38 - .L_37)
.L_37:
        /*0378*/ 	.word	0x00000008
.L_38:


//--------------------- .nv.callgraph             --------------------------
	.section	.nv.callgraph,"",@"SHT_CUDA_CALLGRAPH"
	.align	4
	.sectionentsize	8
	.align		4
        /*0000*/ 	.word	0x00000000
	.align		4
        /*0004*/ 	.word	0xffffffff
	.align		4
        /*0008*/ 	.word	0x00000000
	.align		4
        /*000c*/ 	.word	0xfffffffe
	.align		4
        /*0010*/ 	.word	0x00000000
	.align		4
        /*0014*/ 	.word	0xfffffffd
	.align		4
        /*0018*/ 	.word	0x00000000
	.align		4
        /*001c*/ 	.word	0xfffffffc


//--------------------- .nv.constant4             --------------------------
	.section	.nv.constant4,"a",@progbits
	.align	8
	.align		8
.nv.constant4:
        /*0000*/ 	.dword	_ZN40_INTERNAL_2ef747e6_4_k_cu_2bc08712_133514cuda3std3__45__cpo5beginE
	.align		8
        /*0008*/ 	.dword	_ZN40_INTERNAL_2ef747e6_4_k_cu_2bc08712_133514cuda3std3__45__cpo3endE
	.align		8
        /*0010*/ 	.dword	_ZN40_INTERNAL_2ef747e6_4_k_cu_2bc08712_133514cuda3std3__45__cpo6cbeginE
	.align		8
        /*0018*/ 	.dword	_ZN40_INTERNAL_2ef747e6_4_k_cu_2bc08712_133514cuda3std3__45__cpo4cendE
	.align		8
        /*0020*/ 	.dword	_ZN40_INTERNAL_2ef747e6_4_k_cu_2bc08712_133514cuda3std3__442_GLOBAL__N__2ef747e6_4_k_cu_2bc08712_133516ignoreE
	.align		8
        /*0028*/ 	.dword	_ZN40_INTERNAL_2ef747e6_4_k_cu_2bc08712_133514cuda3std3__419piecewise_constructE
	.align		8
        /*0030*/ 	.dword	_ZN40_INTERNAL_2ef747e6_4_k_cu_2bc08712_133514cuda3std3__48in_placeE
	.align		8
        /*0038*/ 	.dword	_ZN40_INTERNAL_2ef747e6_4_k_cu_2bc08712_133514cuda3std6ranges3__45__cpo4swapE
	.align		8
        /*0040*/ 	.dword	_ZN40_INTERNAL_2ef747e6_4_k_cu_2bc08712_133514cuda3std6ranges3__45__cpo9iter_moveE
	.align		8
        /*0048*/ 	.dword	_ZN40_INTERNAL_2ef747e6_4_k_cu_2bc08712_133514cute7productE
	.align		8
        /*0050*/ 	.dword	_ZN40_INTERNAL_2ef747e6_4_k_cu_2bc08712_133514cute1_E


//--------------------- .text._ZN7cutlass13device_kernelINS_4gemm6kernel13GemmUniversalIN4cute5tupleIJiiiiEEENS1_10collective13CollectiveMmaINS1_37MainloopSm90TmaGmmaWarpSpecializedFP8ILi8ENS5_IJNS4_1CILi1EEESB_SB_EEENS1_35KernelTmaWarpSpecializedCooperativeEEENS5_IJNSA_ILi384EEENSA_ILi32EEENSA_ILi64EEEEEENS_12float_e4m3_tENS5_IJlSB_lEEESJ_SK_NS4_8TiledMMAINS4_8MMA_AtomIJNS4_4SM904GMMA30MMA_64x32x32_F32E4M3E4M3_SS_TNILNSO_7ScaleInE1ELSQ_1EEEEEENS4_6LayoutINS5_IJNSA_ILi2EEESB_SB_EEENS5_IJSB_NSA_ILi0EEESW_EEEEENS5_IJNS4_10UnderscoreESZ_SZ_EEEEENS4_13SM90_TMA_LOADENS4_14ComposedLayoutINS4_7SwizzleILi2ELi4ELi3EEENS4_18smem_ptr_flag_bitsILi8EEENST_INS5_IJNSA_ILi8EEESH_EEENS5_IJSH_SB_EEEEEEEvNS4_8identityES12_S1C_vS1D_EENS_8epilogue10collective6detail29Sm90TmaWarpSpecializedAdapterINS1G_15DefaultEpilogueISJ_SK_SK_NS1F_6thread17LinearCombinationISJ_Li1EffLNS1K_9ScaleType4KindE0ELNS_15FloatRoundStyleE2ESJ_EENS1_15EpilogueDefaultEEEEEvvEEEEvNT_6ParamsE --------------------------
	.section	.text._ZN7cutlass13device_kernelINS_4gemm6kernel13GemmUniversalIN4cute5tupleIJiiiiEEENS1_10collective13CollectiveMmaINS1_37MainloopSm90TmaGmmaWarpSpecializedFP8ILi8ENS5_IJNS4_1CILi1EEESB_SB_EEENS1_35KernelTmaWarpSpecializedCooperativeEEENS5_IJNSA_ILi384EEENSA_ILi32EEENSA_ILi64EEEEEENS_12float_e4m3_tENS5_IJlSB_lEEESJ_SK_NS4_8TiledMMAINS4_8MMA_AtomIJNS4_4SM904GMMA30MMA_64x32x32_F32E4M3E4M3_SS_TNILNSO_7ScaleInE1ELSQ_1EEEEEENS4_6LayoutINS5_IJNSA_ILi2EEESB_SB_EEENS5_IJSB_NSA_ILi0EEESW_EEEEENS5_IJNS4_10UnderscoreESZ_SZ_EEEEENS4_13SM90_TMA_LOADENS4_14ComposedLayoutINS4_7SwizzleILi2ELi4ELi3EEENS4_18smem_ptr_flag_bitsILi8EEENST_INS5_IJNSA_ILi8EEESH_EEENS5_IJSH_SB_EEEEEEEvNS4_8identityES12_S1C_vS1D_EENS_8epilogue10collective6detail29Sm90TmaWarpSpecializedAdapterINS1G_15DefaultEpilogueISJ_SK_SK_NS1F_6thread17LinearCombinationISJ_Li1EffLNS1K_9ScaleType4KindE0ELNS_15FloatRoundStyleE2ESJ_EENS1_15EpilogueDefaultEEEEEvvEEEEvNT_6ParamsE,"ax",@progbits
	.align	128
.text._ZN7cutlass13device_kernelINS_4gemm6kernel13GemmUniversalIN4cute5tupleIJiiiiEEENS1_10collective13CollectiveMmaINS1_37MainloopSm90TmaGmmaWarpSpecializedFP8ILi8ENS5_IJNS4_1CILi1EEESB_SB_EEENS1_35KernelTmaWarpSpecializedCooperativeEEENS5_IJNSA_ILi384EEENSA_ILi32EEENSA_ILi64EEEEEENS_12float_e4m3_tENS5_IJlSB_lEEESJ_SK_NS4_8TiledMMAINS4_8MMA_AtomIJNS4_4SM904GMMA30MMA_64x32x32_F32E4M3E4M3_SS_TNILNSO_7ScaleInE1ELSQ_1EEEEEENS4_6LayoutINS5_IJNSA_ILi2EEESB_SB_EEENS5_IJSB_NSA_ILi0EEESW_EEEEENS5_IJNS4_10UnderscoreESZ_SZ_EEEEENS4_13SM90_TMA_LOADENS4_14ComposedLayoutINS4_7SwizzleILi2ELi4ELi3EEENS4_18smem_ptr_flag_bitsILi8EEENST_INS5_IJNSA_ILi8EEESH_EEENS5_IJSH_SB_EEEEEEEvNS4_8identityES12_S1C_vS1D_EENS_8epilogue10collective6detail29Sm90TmaWarpSpecializedAdapterINS1G_15DefaultEpilogueISJ_SK_SK_NS1F_6thread17LinearCombinationISJ_Li1EffLNS1K_9ScaleType4KindE0ELNS_15FloatRoundStyleE2ESJ_EENS1_15EpilogueDefaultEEEEEvvEEEEvNT_6ParamsE:
        .type           _ZN7cutlass13device_kernelINS_4gemm6kernel13GemmUniversalIN4cute5tupleIJiiiiEEENS1_10collective13CollectiveMmaINS1_37MainloopSm90TmaGmmaWarpSpecializedFP8ILi8ENS5_IJNS4_1CILi1EEESB_SB_EEENS1_35KernelTmaWarpSpecializedCooperativeEEENS5_IJNSA_ILi384EEENSA_ILi32EEENSA_ILi64EEEEEENS_12float_e4m3_tENS5_IJlSB_lEEESJ_SK_NS4_8TiledMMAINS4_8MMA_AtomIJNS4_4SM904GMMA30MMA_64x32x32_F32E4M3E4M3_SS_TNILNSO_7ScaleInE1ELSQ_1EEEEEENS4_6LayoutINS5_IJNSA_ILi2EEESB_SB_EEENS5_IJSB_NSA_ILi0EEESW_EEEEENS5_IJNS4_10UnderscoreESZ_SZ_EEEEENS4_13SM90_TMA_LOADENS4_14ComposedLayoutINS4_7SwizzleILi2ELi4ELi3EEENS4_18smem_ptr_flag_bitsILi8EEENST_INS5_IJNSA_ILi8EEESH_EEENS5_IJSH_SB_EEEEEEEvNS4_8identityES12_S1C_vS1D_EENS_8epilogue10collective6detail29Sm90TmaWarpSpecializedAdapterINS1G_15DefaultEpilogueISJ_SK_SK_NS1F_6thread17LinearCombinationISJ_Li1EffLNS1K_9ScaleType4KindE0ELNS_15FloatRoundStyleE2ESJ_EENS1_15EpilogueDefaultEEEEEvvEEEEvNT_6ParamsE,@function
        .size           _ZN7cutlass13device_kernelINS_4gemm6kernel13GemmUniversalIN4cute5tupleIJiiiiEEENS1_10collective13CollectiveMmaINS1_37MainloopSm90TmaGmmaWarpSpecializedFP8ILi8ENS5_IJNS4_1CILi1EEESB_SB_EEENS1_35KernelTmaWarpSpecializedCooperativeEEENS5_IJNSA_ILi384EEENSA_ILi32EEENSA_ILi64EEEEEENS_12float_e4m3_tENS5_IJlSB_lEEESJ_SK_NS4_8TiledMMAINS4_8MMA_AtomIJNS4_4SM904GMMA30MMA_64x32x32_F32E4M3E4M3_SS_TNILNSO_7ScaleInE1ELSQ_1EEEEEENS4_6LayoutINS5_IJNSA_ILi2EEESB_SB_EEENS5_IJSB_NSA_ILi0EEESW_EEEEENS5_IJNS4_10UnderscoreESZ_SZ_EEEEENS4_13SM90_TMA_LOADENS4_14ComposedLayoutINS4_7SwizzleILi2ELi4ELi3EEENS4_18smem_ptr_flag_bitsILi8EEENST_INS5_IJNSA_ILi8EEESH_EEENS5_IJSH_SB_EEEEEEEvNS4_8identityES12_S1C_vS1D_EENS_8epilogue10collective6detail29Sm90TmaWarpSpecializedAdapterINS1G_15DefaultEpilogueISJ_SK_SK_NS1F_6thread17LinearCombinationISJ_Li1EffLNS1K_9ScaleType4KindE0ELNS_15FloatRoundStyleE2ESJ_EENS1_15EpilogueDefaultEEEEEvvEEEEvNT_6ParamsE,(.L_x_84 - _ZN7cutlass13device_kernelINS_4gemm6kernel13GemmUniversalIN4cute5tupleIJiiiiEEENS1_10collective13CollectiveMmaINS1_37MainloopSm90TmaGmmaWarpSpecializedFP8ILi8ENS5_IJNS4_1CILi1EEESB_SB_EEENS1_35KernelTmaWarpSpecializedCooperativeEEENS5_IJNSA_ILi384EEENSA_ILi32EEENSA_ILi64EEEEEENS_12float_e4m3_tENS5_IJlSB_lEEESJ_SK_NS4_8TiledMMAINS4_8MMA_AtomIJNS4_4SM904GMMA30MMA_64x32x32_F32E4M3E4M3_SS_TNILNSO_7ScaleInE1ELSQ_1EEEEEENS4_6LayoutINS5_IJNSA_ILi2EEESB_SB_EEENS5_IJSB_NSA_ILi0EEESW_EEEEENS5_IJNS4_10UnderscoreESZ_SZ_EEEEENS4_13SM90_TMA_LOADENS4_14ComposedLayoutINS4_7SwizzleILi2ELi4ELi3EEENS4_18smem_ptr_flag_bitsILi8EEENST_INS5_IJNSA_ILi8EEESH_EEENS5_IJSH_SB_EEEEEEEvNS4_8identityES12_S1C_vS1D_EENS_8epilogue10collective6detail29Sm90TmaWarpSpecializedAdapterINS1G_15DefaultEpilogueISJ_SK_SK_NS1F_6thread17LinearCombinationISJ_Li1EffLNS1K_9ScaleType4KindE0ELNS_15FloatRoundStyleE2ESJ_EENS1_15EpilogueDefaultEEEEEvvEEEEvNT_6ParamsE)
        .other          _ZN7cutlass13device_kernelINS_4gemm6kernel13GemmUniversalIN4cute5tupleIJiiiiEEENS1_10collective13CollectiveMmaINS1_37MainloopSm90TmaGmmaWarpSpecializedFP8ILi8ENS5_IJNS4_1CILi1EEESB_SB_EEENS1_35KernelTmaWarpSpecializedCooperativeEEENS5_IJNSA_ILi384EEENSA_ILi32EEENSA_ILi64EEEEEENS_12float_e4m3_tENS5_IJlSB_lEEESJ_SK_NS4_8TiledMMAINS4_8MMA_AtomIJNS4_4SM904GMMA30MMA_64x32x32_F32E4M3E4M3_SS_TNILNSO_7ScaleInE1ELSQ_1EEEEEENS4_6LayoutINS5_IJNSA_ILi2EEESB_SB_EEENS5_IJSB_NSA_ILi0EEESW_EEEEENS5_IJNS4_10UnderscoreESZ_SZ_EEEEENS4_13SM90_TMA_LOADENS4_14ComposedLayoutINS4_7SwizzleILi2ELi4ELi3EEENS4_18smem_ptr_flag_bitsILi8EEENST_INS5_IJNSA_ILi8EEESH_EEENS5_IJSH_SB_EEEEEEEvNS4_8identityES12_S1C_vS1D_EENS_8epilogue10collective6detail29Sm90TmaWarpSpecializedAdapterINS1G_15DefaultEpilogueISJ_SK_SK_NS1F_6thread17LinearCombinationISJ_Li1EffLNS1K_9ScaleType4KindE0ELNS_15FloatRoundStyleE2ESJ_EENS1_15EpilogueDefaultEEEEEvvEEEEvNT_6ParamsE,@"STO_CUDA_ENTRY STV_DEFAULT"
_ZN7cutlass13device_kernelINS_4gemm6kernel13GemmUniversalIN4cute5tupleIJiiiiEEENS1_10collective13CollectiveMmaINS1_37MainloopSm90TmaGmmaWarpSpecializedFP8ILi8ENS5_IJNS4_1CILi1EEESB_SB_EEENS1_35KernelTmaWarpSpecializedCooperativeEEENS5_IJNSA_ILi384EEENSA_ILi32EEENSA_ILi64EEEEEENS_12float_e4m3_tENS5_IJlSB_lEEESJ_SK_NS4_8TiledMMAINS4_8MMA_AtomIJNS4_4SM904GMMA30MMA_64x32x32_F32E4M3E4M3_SS_TNILNSO_7ScaleInE1ELSQ_1EEEEEENS4_6LayoutINS5_IJNSA_ILi2EEESB_SB_EEENS5_IJSB_NSA_ILi0EEESW_EEEEENS5_IJNS4_10UnderscoreESZ_SZ_EEEEENS4_13SM90_TMA_LOADENS4_14ComposedLayoutINS4_7SwizzleILi2ELi4ELi3EEENS4_18smem_ptr_flag_bitsILi8EEENST_INS5_IJNSA_ILi8EEESH_EEENS5_IJSH_SB_EEEEEEEvNS4_8identityES12_S1C_vS1D_EENS_8epilogue10collective6detail29Sm90TmaWarpSpecializedAdapterINS1G_15DefaultEpilogueISJ_SK_SK_NS1F_6thread17LinearCombinationISJ_Li1EffLNS1K_9ScaleType4KindE0ELNS_15FloatRoundStyleE2ESJ_EENS1_15EpilogueDefaultEEEEEvvEEEEvNT_6ParamsE:
[----:B------:R-:W-:Y:S01]  /*0000*/  LDC R1, c[0x0][0x28] ;  /* 0x00000a00ff017b82 */ /* 0x000fe20000000800 */
[----:B------:R-:W0:Y:S01]  /*0010*/  S2R R4, SR_TID.X ;  /* 0x0000000000047919 */ /* 0x000e220000002100 */
[----:B------:R-:W-:Y:S01]  /*0020*/  ELECT P0, URZ, PT ;  /* 0x00000000003f782f */ /* 0x000fe20003800000 */
[----:B------:R-:W-:Y:S01]  /*0030*/  BSSY B0, `(.L_x_0) ;  /* 0x000000f000007945 */ /* 0x000fe20003800000 */
[--C-:B0-----:R-:W-:Y:S02]  /*0040*/  SHF.R.U32.HI R2, RZ, 0x5, R4.reuse ;  /* 0x00000005ff027819 */ /* 0x101fe40000011604 */
[----:B------:R-:W-:-:S03]  /*0050*/  SHF.R.U32.HI R0, RZ, 0x7, R4 ;  /* 0x00000007ff007819 */ /* 0x000fc60000011604 */
[----:B------:R-:W0:Y:S04]  /*0060*/  SHFL.IDX PT, R6, R2, RZ, 0x1f ;  /* 0x00001fff02067589 */ /* 0x000e2800000e0000 */
[----:B------:R1:W2:Y:S01]  /*0070*/  SHFL.IDX PT, R5, R0, RZ, 0x1f ;  /* 0x00001fff00057589 */ /* 0x0002a200000e0000 */
[----:B0-----:R-:W-:-:S13]  /*0080*/  ISETP.NE.OR P0, PT, R6, RZ, !P0 ;  /* 0x000000ff0600720c */ /* 0x001fda0004705670 */
[----:B-12---:R-:W-:Y:S05]  /*0090*/  @P0 BRA `(.L_x_1) ;  /* 0x0000000000200947 */ /* 0x006fea0003800000 */
[----:B------:R-:W-:Y:S02]  /*00a0*/  ULDC.64 UR4, c[0x0][0x198] ;  /* 0x0000660000047ab9 */ /* 0x000fe40000000a00 */
[----:B------:R-:W-:Y:S02]  /*00b0*/  UIADD3 UR6, UP0, UR4, 0xf0, URZ ;  /* 0x000000f004067890 */ /* 0x000fe4000ff1e03f */
[----:B------:R-:W-:Y:S02]  /*00c0*/  UIADD3 UR4, UP1, UR4, 0x1f0, URZ ;  /* 0x000001f004047890 */ /* 0x000fe4000ff3e03f */
[----:B------:R-:W-:Y:S02]  /*00d0*/  UIADD3.X UR7, URZ, UR5, URZ, UP0, !UPT ;  /* 0x000000053f077290 */ /* 0x000fe400087fe43f */
[----:B------:R-:W-:-:S07]  /*00e0*/  UIADD3.X UR5, URZ, UR5, URZ, UP1, !UPT ;  /* 0x000000053f057290 */ /* 0x000fce0008ffe43f */
[----:B------:R0:W-:Y:S02]  /*00f0*/  UTMACCTL.PF [UR6] ;  /* 0x00000000060079b9 */ /* 0x0001e40008040000 */
[----:B------:R0:W-:Y:S02]  /*0100*/  UTMACCTL.PF [UR4] ;  /* 0x00000000040079b9 */ /* 0x0001e40008040000 */
[----:B0-----:R-:W-:Y:S01]  /*0110*/  NOP ;  /* 0x0000000000007918 */ /* 0x001fe20000000000 */
.L_x_1:
[----:B------:R-:W-:Y:S05]  /*0120*/  BSYNC B0 ;  /* 0x0000000000007941 */ /* 0x000fea0003800000 */
.L_x_0:
[----:B------:R-:W0:Y:S02]  /*0130*/  SHFL.IDX PT, R0, R2, RZ, 0x1f ;  /* 0x00001fff02007589 */ /* 0x000e2400000e0000 */
[----:B0-----:R-:W-:-:S13]  /*0140*/  ISETP.NE.AND P0, PT, R0, RZ, PT ;  /* 0x000000ff0000720c */ /* 0x001fda0003f05270 */
[----:B------:R-:W-:Y:S05]  /*0150*/  @P0 BRA `(.L_x_2) ;  /* 0x0000000000840947 */ /* 0x000fea0003800000 */
[----:B------:R-:W-:Y:S01]  /*0160*/  ELECT P0, URZ, PT ;  /* 0x00000000003f782f */ /* 0x000fe20003800000 */
[----:B------:R-:W-:-:S12]  /*0170*/  BSSY B0, `(.L_x_2) ;  /* 0x000001f000007945 */ /* 0x000fd80003800000 */
[----:B------:R-:W-:Y:S05]  /*0180*/  @!P0 BRA `(.L_x_3) ;  /* 0x0000000000748947 */ /* 0x000fea0003800000 */
[----:B------:R-:W0:Y:S01]  /*0190*/  S2UR UR8, SR_CgaCtaId ;  /* 0x00000000000879c3 */ /* 0x000e220000008800 */
[----:B------:R-:W-:Y:S01]  /*01a0*/  UMOV UR4, 0x400 ;  /* 0x0000040000047882 */ /* 0x000fe20000000000 */
[----:B------:R-:W-:Y:S01]  /*01b0*/  UMOV UR5, 0x1 ;  /* 0x0000000100057882 */ /* 0x000fe20000000000 */
[----:B------:R-:W-:Y:S02]  /*01c0*/  UMOV UR6, 0x100 ;  /* 0x0000010000067882 */ /* 0x000fe40000000000 */
[----:B------:R-:W-:-:S04]  /*01d0*/  UIADD3 UR6, -UR6, 0x100000, URZ ;  /* 0x0010000006067890 */ /* 0x000fc8000fffe13f */
[----:B------:R-:W-:Y:S02]  /*01e0*/  USHF.L.U32 UR7, UR6, 0xb, URZ ;  /* 0x0000000b06077899 */ /* 0x000fe4000800063f */
[----:B------:R-:W-:Y:S02]  /*01f0*/  USHF.L.U32 UR6, UR6, 0x1, URZ ;  /* 0x0000000106067899 */ /* 0x000fe4000800063f */
[----:B0-----:R-:W-:Y:S02]  /*0200*/  ULEA UR8, UR8, UR4, 0x18 ;  /* 0x0000000408087291 */ /* 0x001fe4000f8ec03f */
[----:B------:R-:W-:-:S04]  /*0210*/  UIADD3 UR4, -UR5, 0x100000, URZ ;  /* 0x0010000005047890 */ /* 0x000fc8000fffe13f */
[----:B------:R-:W-:Y:S02]  /*0220*/  USHF.L.U32 UR5, UR4, 0xb, URZ ;  /* 0x0000000b04057899 */ /* 0x000fe4000800063f */
[----:B------:R-:W-:Y:S01]  /*0230*/  USHF.L.U32 UR4, UR4, 0x1, URZ ;  /* 0x0000000104047899 */ /* 0x000fe2000800063f */
[----:B------:R-:W0:Y:S11]  /*0240*/  FENCE.VIEW.ASYNC.S ;  /* 0x00000000000073c6 */ /* 0x000e360000000000 */
[----:B0-----:R0:W1:Y:S01]  /*0250*/  SYNCS.EXCH.64 URZ, [UR8], UR4 ;  /* 0x00000004083f75b2 */ /* 0x0010620008000100 */
[----:B------:R0:W2:Y:S01]  /*0260*/  SYNCS.EXCH.64 URZ, [UR8+0x40], UR6 ;  /* 0x00004006083f75b2 */ /* 0x0000a20008000100 */
[----:B------:R0:W3:Y:S01]  /*0270*/  SYNCS.EXCH.64 URZ, [UR8+0x8], UR4 ;  /* 0x00000804083f75b2 */ /* 0x0000e20008000100 */
[----:B------:R0:W4:Y:S01]  /*0280*/  SYNCS.EXCH.64 URZ, [UR8+0x48], UR6 ;  /* 0x00004806083f75b2 */ /* 0x0001220008000100 */
[----:B------:R0:W0:Y:S01]  /*0290*/  SYNCS.EXCH.64 URZ, [UR8+0x10], UR4 ;  /* 0x00001004083f75b2 */ /* 0x0000220008000100 */
        /* <DEDUP_REMOVED lines=11> */
[----:B------:R-:W-:Y:S01]  /*0350*/  NOP ;  /* 0x0000000000007918 */ /* 0x000fe20000000000 */
.L_x_3:
[----:B0-----:R-:W-:Y:S05]  /*0360*/  BSYNC B0 ;  /* 0x0000000000007941 */ /* 0x001fea0003800000 */
.L_x_2:
[----:B------:R-:W0:Y:S01]  /*0370*/  SHFL.IDX PT, R2, R2, RZ, 0x1f ;  /* 0x00001fff02027589 */ /* 0x000e2200000e0000 */
[----:B------:R-:W5:Y:S01]  /*0380*/  LDC R0, c[0x0][0x65c] ;  /* 0x00019700ff007b82 */ /* 0x000f620000000800 */
[----:B------:R-:W-:Y:S02]  /*0390*/  ELECT P0, URZ, PT ;  /* 0x00000000003f782f */ /* 0x000fe40003800000 */
[----:B------:R-:W-:Y:S01]  /*03a0*/  SHF.R.S32.HI R3, RZ, 0x1f, R6 ;  /* 0x0000001fff037819 */ /* 0x000fe20000011406 */
[----:B------:R-:W1:Y:S01]  /*03b0*/  S2R R7, SR_CTAID.Y ;  /* 0x0000000000077919 */ /* 0x000e620000002600 */
[----:B------:R-:W-:Y:S01]  /*03c0*/  UMOV UR4, 0x20 ;  /* 0x0000002000047882 */ /* 0x000fe20000000000 */
[C---:B------:R-:W-:Y:S01]  /*03d0*/  ISETP.NE.AND P2, PT, R5.reuse, RZ, PT ;  /* 0x000000ff0500720c */ /* 0x040fe20003f45270 */
[----:B------:R-:W-:Y:S01]  /*03e0*/  VIADD R12, R5, 0xffffffff ;  /* 0xffffffff050c7836 */ /* 0x000fe20000000000 */
[----:B------:R-:W2:Y:S01]  /*03f0*/  S2R R8, SR_CTAID.X ;  /* 0x0000000000087919 */ /* 0x000ea20000002500 */
[----:B------:R-:W-:Y:S01]  /*0400*/  LEA.HI R3, R3, R6, RZ, 0x2 ;  /* 0x0000000603037211 */ /* 0x000fe200078f10ff */
[----:B------:R-:W-:Y:S01]  /*0410*/  NOP ;  /* 0x0000000000007918 */ /* 0x000fe20000000000 */
[----:B------:R-:W-:Y:S01]  /*0420*/  NOP ;  /* 0x0000000000007918 */ /* 0x000fe20000000000 */
[----:B------:R-:W-:-:S02]  /*0430*/  LOP3.LUT R122, R122, 0xfffffffb, RZ, 0xc0, !PT ;  /* 0xfffffffb7a7a7812 */ /* 0x000fc400078ec0ff */
[----:B------:R-:W-:Y:S02]  /*0440*/  LOP3.LUT R3, R3, 0xfffffffc, RZ, 0xc0, !PT ;  /* 0xfffffffc03037812 */ /* 0x000fe400078ec0ff */
[----:B------:R-:W-:-:S03]  /*0450*/  ISETP.GE.U32.AND P1, PT, R12, 0x2, PT ;  /* 0x000000020c00780c */ /* 0x000fc60003f26070 */
[----:B------:R-:W-:Y:S01]  /*0460*/  IMAD.IADD R6, R6, 0x1, -R3 ;  /* 0x0000000106067824 */ /* 0x000fe200078e0a03 */
[----:B0-----:R-:W-:Y:S02]  /*0470*/  ISETP.NE.OR P0, PT, R2, RZ, !P0 ;  /* 0x000000ff0200720c */ /* 0x001fe40004705670 */
[----:B-----5:R-:W-:-:S11]  /*0480*/  ISETP.NE.AND P3, PT, R0, 0x1, PT ;  /* 0x000000010000780c */ /* 0x020fd60003f65270 */
[----:B------:R-:W-:Y:S01]  /*0490*/  VOTEU.ALL UP0, P0 ;  /* 0x00000000003f7886 */ /* 0x000fe20000000000 */
[----:B------:R-:W-:Y:S01]  /*04a0*/  VOTEU.ALL UP1, P0 ;  /* 0x00000000003f7886 */ /* 0x000fe20000020000 */
[----:B------:R-:W2:Y:S01]  /*04b0*/  @P3 LDC R9, c[0x0][0x10] ;  /* 0x00000400ff093b82 */ /* 0x000ea20000000800 */
[----:B-1----:R-:W-:Y:S01]  /*04c0*/  @P3 IMAD.MOV.U32 R2, RZ, RZ, R7 ;  /* 0x000000ffff023224 */ /* 0x002fe200078e0007 */
[----:B------:R-:W-:Y:S01]  /*04d0*/  @P3 LOP3.LUT R122, R122, 0x4, RZ, 0xfc, !PT ;  /* 0x000000047a7a3812 */ /* 0x000fe200078efcff */
[----:B------:R-:W-:Y:S01]  /*04e0*/  @!UP0 UMOV UR6, 0x400 ;  /* 0x0000040000068882 */ /* 0x000fe20000000000 */
[----:B------:R-:W-:-:S04]  /*04f0*/  @!UP0 UIADD3 UR4, -UR4, 0x100000, URZ ;  /* 0x0010000004048890 */ /* 0x000fc8000fffe13f */
[----:B------:R-:W-:Y:S02]  /*0500*/  @!UP0 USHF.L.U32 UR5, UR4, 0xb, URZ ;  /* 0x0000000b04058899 */ /* 0x000fe4000800063f */
[----:B------:R-:W-:Y:S01]  /*0510*/  @!UP0 USHF.L.U32 UR4, UR4, 0x1, URZ ;  /* 0x0000000104048899 */ /* 0x000fe2000800063f */
[----:B------:R-:W-:Y:S01]  /*0520*/  @P3 IMAD.MOV.U32 R3, RZ, RZ, RZ ;  /* 0x000000ffff033224 */ /* 0x000fe200078e00ff */
[----:B------:R-:W0:Y:S08]  /*0530*/  @!UP0 S2UR UR7, SR_CgaCtaId ;  /* 0x00000000000789c3 */ /* 0x000e300000008800 */
[----:B------:R-:W1:Y:S01]  /*0540*/  @!P3 LDC R10, c[0x0][0xc] ;  /* 0x00000300ff0abb82 */ /* 0x000e620000000800 */
[----:B--2---:R-:W-:-:S04]  /*0550*/  @P3 IMAD.WIDE.U32 R2, R8, R9, R2 ;  /* 0x0000000908023225 */ /* 0x004fc800078e0002 */
[----:B------:R-:W-:Y:S01]  /*0560*/  IMAD.MOV.U32 R9, RZ, RZ, RZ ;  /* 0x000000ffff097224 */ /* 0x000fe200078e00ff */
[----:B0-----:R-:W-:Y:S01]  /*0570*/  @!UP0 ULEA UR6, UR7, UR6, 0x18 ;  /* 0x0000000607068291 */ /* 0x001fe2000f8ec03f */
[----:B------:R-:W-:Y:S01]  /*0580*/  VOTEU.ALL UP0, P0 ;  /* 0x00000000003f7886 */ /* 0x000fe20000000000 */
[----:B------:R-:W-:-:S04]  /*0590*/  ISETP.NE.AND P0, PT, R6, 0x3, PT ;  /* 0x000000030600780c */ /* 0x000fc80003f05270 */
[----:B------:R-:W-:Y:S01]  /*05a0*/  ISETP.EQ.OR P0, PT, R6, RZ, !P0 ;  /* 0x000000ff0600720c */ /* 0x000fe20004702670 */
[----:B-1----:R-:W-:-:S03]  /*05b0*/  @!P3 IMAD.WIDE.U32 R10, R10, R7, R8 ;  /* 0x000000070a0ab225 */ /* 0x002fc600078e0008 */
[----:B------:R-:W-:Y:S01]  /*05c0*/  ISETP.EQ.AND P0, PT, R5, RZ, P0 ;  /* 0x000000ff0500720c */ /* 0x000fe20000702270 */
[----:B------:R-:W-:Y:S01]  /*05d0*/  @P3 IMAD.MOV.U32 R5, RZ, RZ, RZ ;  /* 0x000000ffff053224 */ /* 0x000fe200078e00ff */
[----:B------:R-:W0:Y:S02]  /*05e0*/  FENCE.VIEW.ASYNC.S ;  /* 0x00000000000073c6 */ /* 0x000e240000000000 */
[----:B0-----:R0:W3:Y:S01]  /*05f0*/  @!UP0 SYNCS.EXCH.64 URZ, [UR6+0x90], UR4 ;  /* 0x00009004063f85b2 */ /* 0x0010e20008000100 */
[----:B------:R-:W-:Y:S02]  /*0600*/  @!P3 IMAD.MOV.U32 R2, RZ, RZ, R10 ;  /* 0x000000ffff02b224 */ /* 0x000fe400078e000a */
[----:B------:R-:W-:Y:S01]  /*0610*/  @P3 IMAD.IADD R3, R3, 0x1, R5 ;  /* 0x0000000103033824 */ /* 0x000fe200078e0205 */
[----:B------:R-:W-:Y:S01]  /*0620*/  SEL R5, RZ, 0x1, !P0 ;  /* 0x00000001ff057807 */ /* 0x000fe20004000000 */
[----:B------:R-:W-:-:S03]  /*0630*/  @!P3 IMAD.MOV.U32 R3, RZ, RZ, R11 ;  /* 0x000000ffff03b224 */ /* 0x000fc600078e000b */
[----:B------:R-:W-:Y:S01]  /*0640*/  SEL R5, R5, 0x2, P1 ;  /* 0x0000000205057807 */ /* 0x000fe20000800000 */
[----:B------:R0:W3:Y:S01]  /*0650*/  @!UP1 SYNCS.EXCH.64 URZ, [UR6+0x98], UR4 ;  /* 0x00009804063f95b2 */ /* 0x0000e20008000100 */
[----:B------:R-:W-:Y:S01]  /*0660*/  NOP ;  /* 0x0000000000007918 */ /* 0x000fe20000000000 */
[----:B---34-:R-:W-:Y:S06]  /*0670*/  BAR.SYNC.DEFER_BLOCKING 0x0 ;  /* 0x0000000000007b1d */ /* 0x018fec0000010000 */
[----:B------:R-:W-:Y:S05]  /*0680*/  @!P2 BRA `(.L_x_4) ;  /* 0x000000780024a947 */ /* 0x000fea0003800000 */
[----:B------:R-:W-:-:S13]  /*0690*/  ISETP.GT.U32.AND P0, PT, R12, 0x1, PT ;  /* 0x000000010c00780c */ /* 0x000fda0003f04070 */
[----:B0-----:R-:W-:Y:S05]  /*06a0*/  @P0 EXIT ;  /* 0x000000000000094d */ /* 0x001fea0003800000 */
[----:B------:R-:W-:Y:S01]  /*06b0*/  ULDC.64 UR4, c[0x0][0x650] ;  /* 0x0001940000047ab9 */ /* 0x000fe20000000a00 */
[----:B------:R-:W-:Y:S01]  /*06c0*/  PRMT R11, RZ, 0x7610, R11 ;  /* 0x00007610ff0b7816 */ /* 0x000fe2000000000b */
[----:B------:R-:W-:Y:S01]  /*06d0*/  IMAD.MOV.U32 R6, RZ, RZ, -0x1 ;  /* 0xffffffffff067424 */ /* 0x000fe200078e00ff */
[----:B------:R-:W-:Y:S01]  /*06e0*/  ISETP.GE.U32.AND P0, PT, R2, UR4, PT ;  /* 0x0000000402007c0c */ /* 0x000fe2000bf06070 */
[----:B------:R-:W-:Y:S02]  /*06f0*/  IMAD.MOV.U32 R12, RZ, RZ, -0x1 ;  /* 0xffffffffff0c7424 */ /* 0x000fe400078e00ff */
[----:B------:R-:W-:Y:S01]  /*0700*/  IMAD.MOV.U32 R10, RZ, RZ, -0x1 ;  /* 0xffffffffff0a7424 */ /* 0x000fe200078e00ff */
[----:B------:R-:W-:-:S13]  /*0710*/  ISETP.GE.U32.AND.EX P0, PT, R3, UR5, PT, P0 ;  /* 0x0000000503007c0c */ /* 0x000fda000bf06100 */
[----:B------:R-:W-:Y:S05]  /*0720*/  @P0 BRA `(.L_x_5) ;  /* 0x0000000400580947 */ /* 0x000fea0003800000 */
[----:B------:R-:W0:Y:S01]  /*0730*/  LDC.64 R18, c[0x0][0x628] ;  /* 0x00018a00ff127b82 */ /* 0x000e220000000a00 */
[----:B------:R-:W-:Y:S02]  /*0740*/  IMAD.MOV.U32 R10, RZ, RZ, R2 ;  /* 0x000000ffff0a7224 */ /* 0x000fe400078e0002 */
[----:B------:R-:W-:-:S05]  /*0750*/  IMAD.MOV.U32 R11, RZ, RZ, R3 ;  /* 0x000000ffff0b7224 */ /* 0x000fca00078e0003 */
[----:B------:R-:W1:Y:S08]  /*0760*/  LDC R6, c[0x0][0x630] ;  /* 0x00018c00ff067b82 */ /* 0x000e700000000800 */
[----:B------:R-:W2:Y:S01]  /*0770*/  LDC.64 R20, c[0x0][0x620] ;  /* 0x00018800ff147b82 */ /* 0x000ea20000000a00 */
[----:B0-----:R-:W-:-:S04]  /*0780*/  ISETP.NE.U32.AND P0, PT, R18, RZ, PT ;  /* 0x000000ff1200720c */ /* 0x001fc80003f05070 */
[----:B------:R-:W-:-:S13]  /*0790*/  ISETP.NE.AND.EX P0, PT, R19, RZ, PT, P0 ;  /* 0x000000ff1300720c */ /* 0x000fda0003f05300 */
[----:B-12---:R-:W-:Y:S05]  /*07a0*/  @!P0 BRA `(.L_x_6) ;  /* 0x0000000000288947 */ /* 0x006fea0003800000 */
[----:B------:R-:W0:Y:S02]  /*07b0*/  LDC R15, c[0x0][0x634] ;  /* 0x00018d00ff0f7b82 */ /* 0x000e240000000800 */
[----:B0-----:R-:W-:-:S05]  /*07c0*/  IADD3 R15, P0, R2, R15, RZ ;  /* 0x0000000f020f7210 */ /* 0x001fca0007f1e0ff */
[----:B------:R-:W-:-:S04]  /*07d0*/  IMAD.X R17, RZ, RZ, R3, P0 ;  /* 0x000000ffff117224 */ /* 0x000fc800000e0603 */
[----:B------:R-:W-:-:S04]  /*07e0*/  IMAD.WIDE.U32 R10, R17, R18, RZ ;  /* 0x00000012110a7225 */ /* 0x000fc800078e00ff */
[----:B------:R-:W-:-:S04]  /*07f0*/  IMAD.WIDE.U32 R12, P0, R15, R19, R10 ;  /* 0x000000130f0c7225 */ /* 0x000fc8000780000a */
[----:B------:R-:W-:-:S04]  /*0800*/  IMAD.WIDE.U32 R10, R15, R18, RZ ;  /* 0x000000120f0a7225 */ /* 0x000fc800078e00ff */
[----:B------:R-:W-:Y:S01]  /*0810*/  IMAD.X R15, RZ, RZ, RZ, P0 ;  /* 0x000000ffff0f7224 */ /* 0x000fe200000e06ff */
[----:B------:R-:W-:Y:S01]  /*0820*/  IADD3 RZ, P0, R11, R12, RZ ;  /* 0x0000000c0bff7210 */ /* 0x000fe20007f1e0ff */
[----:B------:R-:W-:-:S04]  /*0830*/  IMAD.MOV.U32 R14, RZ, RZ, R13 ;  /* 0x000000ffff0e7224 */ /* 0x000fc800078e000d */
[----:B------:R-:W-:-:S08]  /*0840*/  IMAD.WIDE.U32.X R10, R17, R19, R14, P0 ;  /* 0x00000013110a7225 */ /* 0x000fd000000e040e */
.L_x_6:
[-CC-:B------:R-:W-:Y:S01]  /*0850*/  SHF.R.U64 R25, R10, R6.reuse, R11.reuse ;  /* 0x000000060a197219 */ /* 0x180fe2000000120b */
[----:B------:R-:W0:Y:S01]  /*0860*/  LDC R14, c[0x0][0x618] ;  /* 0x00018600ff0e7b82 */ /* 0x000e220000000800 */
[----:B------:R-:W-:Y:S01]  /*0870*/  SHF.R.U32.HI R9, RZ, R6, R11 ;  /* 0x00000006ff097219 */ /* 0x000fe2000001160b */
[----:B------:R-:W-:Y:S01]  /*0880*/  ULDC UR4, c[0x0][0x150] ;  /* 0x0000540000047ab9 */ /* 0x000fe20000000800 */
[----:B------:R-:W-:Y:S02]  /*0890*/  IADD3 R13, P0, RZ, -R25, RZ ;  /* 0x80000019ff0d7210 */ /* 0x000fe40007f1e0ff */
[----:B------:R-:W-:-:S03]  /*08a0*/  I2FP.F32.U32 R6, R8 ;  /* 0x0000000800067245 */ /* 0x000fc60000201000 */
[----:B------:R-:W1:Y:S01]  /*08b0*/  LDC.64 R26, c[0x0][0x640] ;  /* 0x00019000ff1a7b82 */ /* 0x000e620000000a00 */
[----:B------:R-:W-:Y:S02]  /*08c0*/  IMAD.X R15, RZ, RZ, ~R9, P0 ;  /* 0x000000ffff0f7224 */ /* 0x000fe400000e0e09 */
[----:B------:R-:W-:Y:S01]  /*08d0*/  FMUL R6, R6, UR4 ;  /* 0x0000000406067c20 */ /* 0x000fe20008400000 */
[----:B------:R-:W-:Y:S01]  /*08e0*/  IMAD.WIDE.U32 R10, R13, R20, R2 ;  /* 0x000000140d0a7225 */ /* 0x000fe200078e0002 */
[----:B------:R-:W-:-:S03]  /*08f0*/  ULDC UR4, c[0x0][0x154] ;  /* 0x0000550000047ab9 */ /* 0x000fc60000000800 */
[----:B------:R-:W-:Y:S01]  /*0900*/  IMAD R12, R15, R20, RZ ;  /* 0x000000140f0c7224 */ /* 0x000fe200078e02ff */
[----:B------:R-:W2:Y:S01]  /*0910*/  LDC R9, c[0x0][0x144] ;  /* 0x00005100ff097b82 */ /* 0x000ea20000000800 */
[----:B------:R-:W3:Y:S02]  /*0920*/  F2I.U32.TRUNC.NTZ R6, R6 ;  /* 0x0000000600067305 */ /* 0x000ee4000020f000 */
[----:B------:R-:W-:-:S04]  /*0930*/  IMAD R13, R13, R21, R12 ;  /* 0x000000150d0d7224 */ /* 0x000fc800078e020c */
[----:B------:R-:W-:Y:S01]  /*0940*/  IMAD.IADD R11, R11, 0x1, R13 ;  /* 0x000000010b0b7824 */ /* 0x000fe200078e020d */
[----:B------:R-:W4:Y:S01]  /*0950*/  LDC R16, c[0x0][0x608] ;  /* 0x00018200ff107b82 */ /* 0x000f220000000800 */
[----:B------:R-:W-:-:S03]  /*0960*/  IMAD.MOV.U32 R13, RZ, RZ, -0x1 ;  /* 0xffffffffff0d7424 */ /* 0x000fc600078e00ff */
[-CC-:B0-----:R-:W-:Y:S02]  /*0970*/  SHF.R.U64 R20, R10, R14.reuse, R11.reuse ;  /* 0x0000000e0a147219 */ /* 0x181fe4000000120b */
[----:B------:R-:W-:Y:S02]  /*0980*/  I2FP.F32.U32 R10, R7 ;  /* 0x00000007000a7245 */ /* 0x000fe40000201000 */
[----:B------:R-:W0:Y:S01]  /*0990*/  LDC R24, c[0x0][0x658] ;  /* 0x00019600ff187b82 */ /* 0x000e220000000800 */
[----:B-1----:R-:W-:Y:S01]  /*09a0*/  ISETP.NE.U32.AND P0, PT, R26, RZ, PT ;  /* 0x000000ff1a00720c */ /* 0x002fe20003f05070 */
[----:B---3--:R-:W-:Y:S01]  /*09b0*/  IMAD.MOV R12, RZ, RZ, -R6 ;  /* 0x000000ffff0c7224 */ /* 0x008fe200078e0a06 */
[----:B------:R-:W-:Y:S01]  /*09c0*/  SHF.R.U32.HI R11, RZ, R14, R11 ;  /* 0x0000000eff0b7219 */ /* 0x000fe2000001160b */
[----:B------:R-:W-:Y:S01]  /*09d0*/  FMUL R10, R10, UR4 ;  /* 0x000000040a0a7c20 */ /* 0x000fe20008400000 */
[----:B------:R-:W-:-:S03]  /*09e0*/  ISETP.NE.AND.EX P0, PT, R27, RZ, PT, P0 ;  /* 0x000000ff1b00720c */ /* 0x000fc60003f05300 */
[----:B------:R-:W1:Y:S01]  /*09f0*/  LDC R18, c[0x0][0x148] ;  /* 0x00005200ff127b82 */ /* 0x000e620000000800 */
[----:B--2---:R-:W-:-:S07]  /*0a00*/  IMAD R6, R9, R12, R8 ;  /* 0x0000000c09067224 */ /* 0x004fce00078e0208 */
[----:B------:R-:W2:Y:S01]  /*0a10*/  LDC R22, c[0x0][0x600] ;  /* 0x00018000ff167b82 */ /* 0x000ea20000000800 */
[-CC-:B----4-:R-:W-:Y:S02]  /*0a20*/  SHF.R.U64 R28, R20, R16.reuse, R11.reuse ;  /* 0x00000010141c7219 */ /* 0x190fe4000000120b */
[----:B------:R-:W-:Y:S01]  /*0a30*/  SHF.R.U32.HI R9, RZ, R16, R11 ;  /* 0x00000010ff097219 */ /* 0x000fe2000001160b */
[----:B------:R-:W-:Y:S01]  /*0a40*/  IMAD.MOV.U32 R11, RZ, RZ, 0x1 ;  /* 0x00000001ff0b7424 */ /* 0x000fe200078e00ff */
[----:B------:R3:W4:Y:S03]  /*0a50*/  F2I.U32.TRUNC.NTZ R16, R10 ;  /* 0x0000000a00107305 */ /* 0x000726000020f000 */
[----:B------:R-:W1:Y:S01]  /*0a60*/  LDC R19, c[0x0][0x648] ;  /* 0x00019200ff137b82 */ /* 0x000e620000000800 */
[-C--:B0-----:R-:W-:Y:S02]  /*0a70*/  SHF.L.U32 R8, R13, R24.reuse, RZ ;  /* 0x000000180d087219 */ /* 0x081fe400000006ff */
[----:B------:R-:W-:-:S02]  /*0a80*/  SHF.R.U64 R30, R28, R24, R9 ;  /* 0x000000181c1e7219 */ /* 0x000fc40000001209 */
[----:B------:R-:W-:Y:S02]  /*0a90*/  LOP3.LUT R15, RZ, R8, RZ, 0x33, !PT ;  /* 0x00000008ff0f7212 */ /* 0x000fe400078e33ff */
[-C--:B------:R-:W-:Y:S01]  /*0aa0*/  SHF.R.U32.HI R9, RZ, R24.reuse, R9 ;  /* 0x00000018ff097219 */ /* 0x080fe20000011609 */
[----:B------:R-:W0:Y:S01]  /*0ab0*/  LDC R21, c[0x0][0x638] ;  /* 0x00018e00ff157b82 */ /* 0x000e220000000800 */
[----:B------:R-:W-:Y:S01]  /*0ac0*/  SHF.L.U32 R14, R11, R24, RZ ;  /* 0x000000180b0e7219 */ /* 0x000fe200000006ff */
[----:B------:R-:W-:-:S06]  /*0ad0*/  IMAD.MOV.U32 R8, RZ, RZ, R30 ;  /* 0x000000ffff087224 */ /* 0x000fcc00078e001e */
[----:B------:R-:W0:Y:S01]  /*0ae0*/  LDC R23, c[0x0][0x610] ;  /* 0x00018400ff177b82 */ /* 0x000e220000000800 */
[----:B---34-:R-:W-:Y:S05]  /*0af0*/  @!P0 BRA `(.L_x_7) ;  /* 0x0000000000288947 */ /* 0x018fea0003800000 */
[----:B------:R-:W3:Y:S02]  /*0b00*/  LDC R13, c[0x0][0x64c] ;  /* 0x00019300ff0d7b82 */ /* 0x000ee40000000800 */
[----:B---3--:R-:W-:-:S05]  /*0b10*/  IADD3 R13, P0, R30, R13, RZ ;  /* 0x0000000d1e0d7210 */ /* 0x008fca0007f1e0ff */
        /* <DEDUP_REMOVED lines=8> */
.L_x_7:
[----:B-1----:R-:W-:Y:S01]  /*0ba0*/  SHF.R.U64 R8, R8, R19, R9 ;  /* 0x0000001308087219 */ /* 0x002fe20000001209 */
[----:B--2---:R-:W-:Y:S01]  /*0bb0*/  VIADD R9, R22, 0xffffffff ;  /* 0xffffffff16097836 */ /* 0x004fe20000000000 */
[----:B------:R-:W-:Y:S01]  /*0bc0*/  LOP3.LUT R15, R28, R15, RZ, 0xc0, !PT ;  /* 0x0000000f1c0f7212 */ /* 0x000fe200078ec0ff */
[----:B------:R-:W-:Y:S02]  /*0bd0*/  IMAD.MOV R16, RZ, RZ, -R16 ;  /* 0x000000ffff107224 */ /* 0x000fe400078e0a10 */
[----:B------:R-:W-:Y:S01]  /*0be0*/  IMAD.MOV R10, RZ, RZ, -R8 ;  /* 0x000000ffff0a7224 */ /* 0x000fe200078e0a08 */
[----:B------:R-:W-:Y:S01]  /*0bf0*/  LOP3.LUT R9, R20, R9, RZ, 0xc0, !PT ;  /* 0x0000000914097212 */ /* 0x000fe200078ec0ff */
[----:B------:R-:W-:Y:S02]  /*0c00*/  @P3 IMAD R6, R18, R16, R7 ;  /* 0x0000001012063224 */ /* 0x000fe400078e0207 */
[----:B------:R-:W-:Y:S02]  /*0c10*/  IMAD R15, R14, R8, R15 ;  /* 0x000000080e0f7224 */ /* 0x000fe400078e020f */
[----:B0-----:R-:W-:-:S02]  /*0c20*/  IMAD R7, R10, R21, R30 ;  /* 0x000000150a077224 */ /* 0x001fc400078e021e */
[----:B------:R-:W-:Y:S02]  /*0c30*/  IMAD R6, R15, R23, R6 ;  /* 0x000000170f067224 */ /* 0x000fe400078e0206 */
[----:B------:R-:W-:Y:S02]  /*0c40*/  IMAD R7, R7, R22, R9 ;  /* 0x0000001607077224 */ /* 0x000fe400078e0209 */
[----:B------:R-:W-:Y:S02]  /*0c50*/  IMAD.MOV.U32 R11, RZ, RZ, 0x1 ;  /* 0x00000001ff0b7424 */ /* 0x000fe400078e00ff */
[----:B------:R-:W-:Y:S01]  /*0c60*/  IMAD.MOV.U32 R10, RZ, RZ, R25 ;  /* 0x000000ffff0a7224 */ /* 0x000fe200078e0019 */
[----:B------:R-:W-:Y:S02]  /*0c70*/  SEL R12, R7, R6, !P3 ;  /* 0x00000006070c7207 */ /* 0x000fe40005800000 */
[----:B------:R-:W-:-:S07]  /*0c80*/  SEL R6, R6, R7, !P3 ;  /* 0x0000000706067207 */ /* 0x000fce0005800000 */
.L_x_5:
[----:B------:R-:W-:-:S08]  /*0c90*/  NOP ;  /* 0x0000000000007918 */ /* 0x000fd00000000000 */
[----:B------:R-:W0:Y:S02]  /*0ca0*/  USETMAXREG.TRY_ALLOC.CTAPOOL UP0, 0xe8 ;  /* 0x000000e8000079c8 */ /* 0x000e240008000600 */
[----:B0-----:R-:W-:-:S13]  /*0cb0*/  PLOP3.LUT P0, PT, PT, PT, UP0, 0x80, 0x0 ;  /* 0x000000000000781c */ /* 0x001fda0003f0f008 */
[----:B------:R-:W-:Y:S05]  /*0cc0*/  @!P0 BRA `(.L_x_5) ;  /* 0xfffffffc00f08947 */ /* 0x000fea000383ffff */
[----:B------:R-:W-:Y:S01]  /*0cd0*/  ULDC.64 UR4, c[0x0][0x598] ;  /* 0x0001660000047ab9 */ /* 0x000fe20000000a00 */
[----:B------:R-:W-:Y:S01]  /*0ce0*/  ULDC.64 UR20, c[0x0][0x208] ;  /* 0x0000820000147ab9 */ /* 0x000fe20000000a00 */
[----:B------:R-:W-:-:S04]  /*0cf0*/  ISETP.NE.U32.AND P0, PT, RZ, UR4, PT ;  /* 0x00000004ff007c0c */ /* 0x000fc8000bf05070 */
[----:B------:R-:W-:-:S13]  /*0d00*/  ISETP.NE.AND.EX P0, PT, RZ, UR5, PT, P0 ;  /* 0x00000005ff007c0c */ /* 0x000fda000bf05300 */
[----:B------:R-:W-:Y:S05]  /*0d10*/  @!P0 BRA `(.L_x_8) ;  /* 0x00000000001c8947 */ /* 0x000fea0003800000 */
[----:B------:R-:W0:Y:S02]  /*0d20*/  LDC.64 R8, c[0x0][0x598] ;  /* 0x00016600ff087b82 */ /* 0x000e240000000a00 */
[----:B0-----:R-:W2:Y:S02]  /*0d30*/  LDG.E.64 R8, desc[UR20][R8.64] ;  /* 0x0000001408087981 */ /* 0x001ea4000c1e1b00 */
[----:B--2---:R-:W-:-:S04]  /*0d40*/  ISETP.NE.U32.AND P0, PT, R8, RZ, PT ;  /* 0x000000ff0800720c */ /* 0x004fc80003f05070 */
[----:B------:R-:W-:-:S13]  /*0d50*/  ISETP.NE.AND.EX P0, PT, R9, RZ, PT, P0 ;  /* 0x000000ff0900720c */ /* 0x000fda0003f05300 */
[----:B------:R-:W-:Y:S05]  /*0d60*/  @!P0 BRA `(.L_x_8) ;  /* 0x0000000000088947 */ /* 0x000fea0003800000 */
[----:B------:R0:W5:Y:S01]  /*0d70*/  LD.E R72, desc[UR20][R8.64] ;  /* 0x0000001408487980 */ /* 0x000162000c101900 */
[----:B------:R-:W-:Y:S05]  /*0d80*/  BRA `(.L_x_9) ;  /* 0x0000000000207947 */ /* 0x000fea0003800000 */
.L_x_8:
[----:B------:R-:W-:Y:S02]  /*0d90*/  ULDC.64 UR4, c[0x0][0x588] ;  /* 0x0001620000047ab9 */ /* 0x000fe40000000a00 */
[----:B------:R-:W-:-:S04]  /*0da0*/  ISETP.NE.U32.AND P0, PT, RZ, UR4, PT ;  /* 0x00000004ff007c0c */ /* 0x000fc8000bf05070 */
[----:B------:R-:W-:-:S13]  /*0db0*/  ISETP.NE.AND.EX P0, PT, RZ, UR5, PT, P0 ;  /* 0x00000005ff007c0c */ /* 0x000fda000bf05300 */
[----:B------:R-:W-:Y:S05]  /*0dc0*/  @!P0 BRA `(.L_x_10) ;  /* 0x00000000000c8947 */ /* 0x000fea0003800000 */
[----:B------:R-:W0:Y:S02]  /*0dd0*/  LDC.64 R72, c[0x0][0x588] ;  /* 0x00016200ff487b82 */ /* 0x000e240000000a00 */
[----:B0-----:R1:W5:Y:S01]  /*0de0*/  LDG.E R72, desc[UR20][R72.64] ;  /* 0x0000001448487981 */ /* 0x001362000c1e1900 */
[----:B------:R-:W-:Y:S05]  /*0df0*/  BRA `(.L_x_9) ;  /* 0x0000000000047947 */ /* 0x000fea0003800000 */
.L_x_10:
[----:B------:R-:W2:Y:S02]  /*0e00*/  LDC R72, c[0x0][0x580] ;  /* 0x00016000ff487b82 */ /* 0x000ea40000000800 */
.L_x_9:
[----:B------:R-:W-:Y:S02]  /*0e10*/  ULDC.64 UR4, c[0x0][0x5a0] ;  /* 0x0001680000047ab9 */ /* 0x000fe40000000a00 */
[----:B------:R-:W-:-:S04]  /*0e20*/  ISETP.NE.U32.AND P0, PT, RZ, UR4, PT ;  /* 0x00000004ff007c0c */ /* 0x000fc8000bf05070 */
[----:B------:R-:W-:-:S13]  /*0e30*/  ISETP.NE.AND.EX P0, PT, RZ, UR5, PT, P0 ;  /* 0x00000005ff007c0c */ /* 0x000fda000bf05300 */
[----:B------:R-:W-:Y:S05]  /*0e40*/  @!P0 BRA `(.L_x_11) ;  /* 0x00000000001c8947 */ /* 0x000fea0003800000 */
[----:B0-----:R-:W0:Y:S02]  /*0e50*/  LDC.64 R8, c[0x0][0x5a0] ;  /* 0x00016800ff087b82 */ /* 0x001e240000000a00 */
[----:B0-----:R-:W3:Y:S02]  /*0e60*/  LDG.E.64 R8, desc[UR20][R8.64] ;  /* 0x0000001408087981 */ /* 0x001ee4000c1e1b00 */
[----:B---3--:R-:W-:-:S04]  /*0e70*/  ISETP.NE.U32.AND P0, PT, R8, RZ, PT ;  /* 0x000000ff0800720c */ /* 0x008fc80003f05070 */
[----:B------:R-:W-:-:S13]  /*0e80*/  ISETP.NE.AND.EX P0, PT, R9, RZ, PT, P0 ;  /* 0x000000ff0900720c */ /* 0x000fda0003f05300 */
[----:B------:R-:W-:Y:S05]  /*0e90*/  @!P0 BRA `(.L_x_11) ;  /* 0x0000000000088947 */ /* 0x000fea0003800000 */
[----:B------:R0:W5:Y:S01]  /*0ea0*/  LD.E R93, desc[UR20][R8.64] ;  /* 0x00000014085d7980 */ /* 0x000162000c101900 */
[----:B------:R-:W-:Y:S05]  /*0eb0*/  BRA `(.L_x_12) ;  /* 0x0000000000207947 */ /* 0x000fea0003800000 */
.L_x_11:
[----:B------:R-:W-:Y:S02]  /*0ec0*/  ULDC.64 UR4, c[0x0][0x590] ;  /* 0x0001640000047ab9 */ /* 0x000fe40000000a00 */
[----:B------:R-:W-:-:S04]  /*0ed0*/  ISETP.NE.U32.AND P0, PT, RZ, UR4, PT ;  /* 0x00000004ff007c0c */ /* 0x000fc8000bf05070 */
[----:B------:R-:W-:-:S13]  /*0ee0*/  ISETP.NE.AND.EX P0, PT, RZ, UR5, PT, P0 ;  /* 0x00000005ff007c0c */ /* 0x000fda000bf05300 */
[----:B------:R-:W-:Y:S05]  /*0ef0*/  @!P0 BRA `(.L_x_13) ;  /* 0x00000000000c8947 */ /* 0x000fea0003800000 */
[----:B0-----:R-:W0:Y:S02]  /*0f00*/  LDC.64 R8, c[0x0][0x590] ;  /* 0x00016400ff087b82 */ /* 0x001e240000000a00 */
[----:B0-----:R3:W5:Y:S01]  /*0f10*/  LDG.E R93, desc[UR20][R8.64] ;  /* 0x00000014085d7981 */ /* 0x001762000c1e1900 */
[----:B------:R-:W-:Y:S05]  /*0f20*/  BRA `(.L_x_12) ;  /* 0x0000000000047947 */ /* 0x000fea0003800000 */
.L_x_13:
[----:B------:R-:W4:Y:S02]  /*0f30*/  LDC R93, c[0x0][0x584] ;  /* 0x00016100ff5d7b82 */ /* 0x000f240000000800 */
.L_x_12:
[----:B------:R-:W-:-:S13]  /*0f40*/  LOP3.LUT P0, RZ, R11, 0xff, RZ, 0xc0, !PT ;  /* 0x000000ff0bff7812 */ /* 0x000fda000780c0ff */
[----:B------:R-:W-:Y:S05]  /*0f50*/  @!P0 EXIT ;  /* 0x000000000000894d */ /* 0x000fea0003800000 */
[----:B0--3--:R-:W0:Y:S01]  /*0f60*/  LDC.64 R8, c[0x0][0x5c8] ;  /* 0x00017200ff087b82 */ /* 0x009e220000000a00 */
[----:B------:R-:W-:Y:S01]  /*0f70*/  ULDC UR4, c[0x0][0x28c] ;  /* 0x0000a30000047ab9 */ /* 0x000fe20000000800 */
[----:B------:R-:W-:Y:S01]  /*0f80*/  LOP3.LUT R140, R5, 0x1, RZ, 0xfc, !PT ;  /* 0x00000001058c7812 */ /* 0x000fe200078efcff */
[----:B------:R-:W-:-:S04]  /*0f90*/  UIADD3 UR4, UR4, 0x3f, URZ ;  /* 0x0000003f04047890 */ /* 0x000fc8000fffe03f */
[----:B------:R-:W-:-:S04]  /*0fa0*/  USHF.R.S32.HI UR5, URZ, 0x1f, UR4 ;  /* 0x0000001f3f057899 */ /* 0x000fc80008011404 */
[----:B------:R-:W-:-:S03]  /*0fb0*/  ULEA.HI UR5, UR5, UR4, URZ, 0x6 ;  /* 0x0000000405057291 */ /* 0x000fc6000f8f303f */
[----:B------:R-:W-:Y:S01]  /*0fc0*/  UMOV UR4, URZ ;  /* 0x0000003f00047c82 */ /* 0x000fe20008000000 */
[----:B------:R-:W-:-:S03]  /*0fd0*/  USHF.R.S32.HI UR9, URZ, 0x6, UR5 ;  /* 0x000000063f097899 */ /* 0x000fc60008011405 */
[----:B------:R-:W-:Y:S01]  /*0fe0*/  UMOV UR5, URZ ;  /* 0x0000003f00057c82 */ /* 0x000fe20008000000 */
[C-C-:B0-----:R-:W-:Y:S01]  /*0ff0*/  SHF.L.U64.HI R92, R8.reuse, 0x7, R9.reuse ;  /* 0x00000007085c7819 */ /* 0x141fe20000010209 */
[C---:B------:R-:W-:Y:S01]  /*1000*/  IMAD.SHL.U32 R91, R8.reuse, 0x80, RZ ;  /* 0x00000080085b7824 */ /* 0x040fe200078e00ff */
[C-C-:B------:R-:W-:Y:S01]  /*1010*/  SHF.L.U64.HI R90, R8.reuse, 0x3, R9.reuse ;  /* 0x00000003085a7819 */ /* 0x140fe20000010209 */
[C---:B------:R-:W-:Y:S01]  /*1020*/  IMAD.SHL.U32 R89, R8.reuse, 0x8, RZ ;  /* 0x0000000808597824 */ /* 0x040fe200078e00ff */
[C---:B------:R-:W-:Y:S01]  /*1030*/  SHF.L.U64.HI R88, R8.reuse, 0x8, R9 ;  /* 0x0000000808587819 */ /* 0x040fe20000010209 */
[----:B------:R-:W-:-:S07]  /*1040*/  IMAD.SHL.U32 R87, R8, 0x100, RZ ;  /* 0x0000010008577824 */ /* 0x000fce00078e00ff */
.L_x_40:
[----:B------:R-:W-:Y:S01]  /*1050*/  LOP3.LUT R7, R4, 0x80, RZ, 0xc0, !PT ;  /* 0x0000008004077812 */ /* 0x000fe200078ec0ff */
[----:B0-----:R-:W0:Y:S01]  /*1060*/  S2UR UR13, SR_CgaCtaId ;  /* 0x00000000000d79c3 */ /* 0x001e220000008800 */
[----:B------:R-:W-:Y:S01]  /*1070*/  UMOV UR12, 0x400 ;  /* 0x00000400000c7882 */ /* 0x000fe20000000000 */
[----:B------:R-:W-:Y:S01]  /*1080*/  UMOV UR6, URZ ;  /* 0x0000003f00067c82 */ /* 0x000fe20008000000 */
[----:B------:R-:W-:Y:S01]  /*1090*/  SHF.R.U32.HI R7, RZ, 0x7, R7 ;  /* 0x00000007ff077819 */ /* 0x000fe20000011607 */
[----:B------:R-:W-:Y:S01]  /*10a0*/  UMOV UR7, URZ ;  /* 0x0000003f00077c82 */ /* 0x000fe20008000000 */
[----:B------:R-:W-:Y:S01]  /*10b0*/  IMAD.MOV.U32 R86, RZ, RZ, RZ ;  /* 0x000000ffff567224 */ /* 0x000fe200078e00ff */
[----:B------:R-:W-:Y:S02]  /*10c0*/  CS2R R84, SRZ ;  /* 0x0000000000547805 */ /* 0x000fe4000001ff00 */
[----:B------:R-:W-:Y:S01]  /*10d0*/  CS2R R82, SRZ ;  /* 0x0000000000527805 */ /* 0x000fe2000001ff00 */
[----:B------:R-:W3:Y:S01]  /*10e0*/  LDC R8, c[0x0][0x28c] ;  /* 0x0000a300ff087b82 */ /* 0x000ee20000000800 */
[----:B------:R-:W2:Y:S01]  /*10f0*/  SHFL.IDX PT, R7, R7, RZ, 0x1f ;  /* 0x00001fff07077589 */ /* 0x000ea200000e0000 */
[----:B------:R-:W-:-:S02]  /*1100*/  CS2R R80, SRZ ;  /* 0x0000000000507805 */ /* 0x000fc4000001ff00 */
[----:B------:R-:W-:Y:S02]  /*1110*/  CS2R R78, SRZ ;  /* 0x00000000004e7805 */ /* 0x000fe4000001ff00 */
[----:B------:R-:W-:Y:S02]  /*1120*/  CS2R R76, SRZ ;  /* 0x00000000004c7805 */ /* 0x000fe4000001ff00 */
[----:B------:R-:W-:Y:S01]  /*1130*/  CS2R R74, SRZ ;  /* 0x00000000004a7805 */ /* 0x000fe2000001ff00 */
[----:B-1----:R-:W-:Y:S01]  /*1140*/  IMAD.MOV.U32 R73, RZ, RZ, RZ ;  /* 0x000000ffff497224 */ /* 0x002fe200078e00ff */
[----:B------:R-:W-:Y:S02]  /*1150*/  CS2R R94, SRZ ;  /* 0x00000000005e7805 */ /* 0x000fe4000001ff00 */
[----:B------:R-:W-:Y:S02]  /*1160*/  CS2R R96, SRZ ;  /* 0x0000000000607805 */ /* 0x000fe4000001ff00 */
[----:B------:R-:W-:-:S02]  /*1170*/  CS2R R98, SRZ ;  /* 0x0000000000627805 */ /* 0x000fc4000001ff00 */
[----:B------:R-:W-:Y:S02]  /*1180*/  CS2R R100, SRZ ;  /* 0x0000000000647805 */ /* 0x000fe4000001ff00 */
[----:B------:R-:W-:Y:S02]  /*1190*/  CS2R R102, SRZ ;  /* 0x0000000000667805 */ /* 0x000fe4000001ff00 */
[----:B------:R-:W-:Y:S02]  /*11a0*/  CS2R R104, SRZ ;  /* 0x0000000000687805 */ /* 0x000fe4000001ff00 */
[----:B------:R-:W-:Y:S02]  /*11b0*/  CS2R R106, SRZ ;  /* 0x00000000006a7805 */ /* 0x000fe4000001ff00 */
[----:B------:R-:W-:Y:S02]  /*11c0*/  CS2R R108, SRZ ;  /* 0x00000000006c7805 */ /* 0x000fe4000001ff00 */
[----:B------:R-:W-:-:S02]  /*11d0*/  CS2R R110, SRZ ;  /* 0x00000000006e7805 */ /* 0x000fc4000001ff00 */
[----:B------:R-:W-:Y:S02]  /*11e0*/  CS2R R112, SRZ ;  /* 0x0000000000707805 */ /* 0x000fe4000001ff00 */
[----:B------:R-:W-:Y:S02]  /*11f0*/  CS2R R114, SRZ ;  /* 0x0000000000727805 */ /* 0x000fe4000001ff00 */
[----:B------:R-:W-:Y:S02]  /*1200*/  CS2R R116, SRZ ;  /* 0x0000000000747805 */ /* 0x000fe4000001ff00 */
[----:B------:R-:W-:Y:S02]  /*1210*/  CS2R R118, SRZ ;  /* 0x0000000000767805 */ /* 0x000fe4000001ff00 */
[----:B------:R-:W-:Y:S01]  /*1220*/  CS2R R120, SRZ ;  /* 0x0000000000787805 */ /* 0x000fe2000001ff00 */
[----:B------:R-:W-:Y:S01]  /*1230*/  IMAD.MOV.U32 R123, RZ, RZ, RZ ;  /* 0x000000ffff7b7224 */ /* 0x000fe200078e00ff */
[----:B------:R-:W-:-:S02]  /*1240*/  CS2R R124, SRZ ;  /* 0x00000000007c7805 */ /* 0x000fc4000001ff00 */
[----:B------:R-:W-:Y:S02]  /*1250*/  CS2R R126, SRZ ;  /* 0x00000000007e7805 */ /* 0x000fe4000001ff00 */
[----:B---3--:R-:W-:Y:S01]  /*1260*/  ISETP.GE.AND P0, PT, R8, 0x1, PT ;  /* 0x000000010800780c */ /* 0x008fe20003f06270 */
[----:B------:R-:W-:Y:S01]  /*1270*/  IMAD.MOV.U32 R129, RZ, RZ, RZ ;  /* 0x000000ffff817224 */ /* 0x000fe200078e00ff */
[----:B--2---:R-:W-:Y:S01]  /*1280*/  R2UR UR8, R7 ;  /* 0x00000000070872ca */ /* 0x004fe200000e0000 */
[----:B------:R-:W-:Y:S01]  /*1290*/  IMAD.U32 R11, RZ, RZ, UR4 ;  /* 0x00000004ff0b7e24 */ /* 0x000fe2000f8e00ff */
        /* <DEDUP_REMOVED lines=10> */
[----:B------:R-:W-:Y:S01]  /*1340*/  CS2R R44, SRZ ;  /* 0x00000000002c7805 */ /* 0x000fe2000001ff00 */
[----:B------:R-:W-:Y:S01]  /*1350*/  ULEA.HI UR10, UR8, UR8, URZ, 0x1 ;  /* 0x00000008080a7291 */ /* 0x000fe2000f8f083f */
[----:B------:R-:W-:Y:S02]  /*1360*/  CS2R R46, SRZ ;  /* 0x00000000002e7805 */ /* 0x000fe4000001ff00 */
[----:B------:R-:W-:Y:S02]  /*1370*/  CS2R R48, SRZ ;  /* 0x0000000000307805 */ /* 0x000fe4000001ff00 */
[----:B------:R-:W-:Y:S01]  /*1380*/  CS2R R50, SRZ ;  /* 0x0000000000327805 */ /* 0x000fe2000001ff00 */
[----:B------:R-:W-:Y:S01]  /*1390*/  ULOP3.LUT UR11, UR10, 0xffffe, URZ, 0xc0, !UPT ;  /* 0x000ffffe0a0b7892 */ /* 0x000fe2000f8ec03f */
[----:B------:R-:W-:Y:S01]  /*13a0*/  CS2R R52, SRZ ;  /* 0x0000000000347805 */ /* 0x000fe2000001ff00 */
[----:B0-----:R-:W-:Y:S01]  /*13b0*/  ULEA UR10, UR13, UR12, 0x18 ;  /* 0x0000000c0d0a7291 */ /* 0x001fe2000f8ec03f */
[----:B------:R-:W-:Y:S01]  /*13c0*/  CS2R R54, SRZ ;  /* 0x0000000000367805 */ /* 0x000fe2000001ff00 */
[----:B------:R-:W-:Y:S01]  /*13d0*/  UIADD3 UR11, UR8, -UR11, URZ ;  /* 0x8000000b080b7290 */ /* 0x000fe2000fffe03f */
[----:B------:R-:W-:Y:S01]  /*13e0*/  CS2R R24, SRZ ;  /* 0x0000000000187805 */ /* 0x000fe2000001ff00 */
[----:B------:R-:W-:Y:S01]  /*13f0*/  UMOV UR12, UR5 ;  /* 0x00000005000c7c82 */ /* 0x000fe20008000000 */
[----:B------:R-:W-:Y:S01]  /*1400*/  UMOV UR8, URZ ;  /* 0x0000003f00087c82 */ /* 0x000fe20008000000 */
[----:B------:R-:W-:Y:S01]  /*1410*/  ULEA UR11, UR11, UR10, 0xc ;  /* 0x0000000a0b0b7291 */ /* 0x000fe2000f8e603f */
[----:B------:R-:W-:-:S02]  /*1420*/  CS2R R26, SRZ ;  /* 0x00000000001a7805 */ /* 0x000fc4000001ff00 */
[----:B------:R-:W-:Y:S02]  /*1430*/  CS2R R28, SRZ ;  /* 0x00000000001c7805 */ /* 0x000fe4000001ff00 */
[----:B------:R-:W-:Y:S01]  /*1440*/  CS2R R30, SRZ ;  /* 0x00000000001e7805 */ /* 0x000fe2000001ff00 */
[----:B------:R-:W-:Y:S01]  /*1450*/  UIADD3 UR11, UR11, 0x180, URZ ;  /* 0x000001800b0b7890 */ /* 0x000fe2000fffe03f */
[----:B------:R-:W-:Y:S02]  /*1460*/  CS2R R32, SRZ ;  /* 0x0000000000207805 */ /* 0x000fe4000001ff00 */
[----:B------:R-:W-:Y:S02]  /*1470*/  CS2R R34, SRZ ;  /* 0x0000000000227805 */ /* 0x000fe4000001ff00 */
[----:B------:R-:W-:Y:S01]  /*1480*/  CS2R R36, SRZ ;  /* 0x0000000000247805 */ /* 0x000fe2000001ff00 */
[----:B------:R-:W-:Y:S01]  /*1490*/  USHF.R.U32.HI UR11, URZ, 0x4, UR11 ;  /* 0x000000043f0b7899 */ /* 0x000fe2000801160b */
[----:B------:R-:W-:-:S03]  /*14a0*/  CS2R R38, SRZ ;  /* 0x0000000000267805 */ /* 0x000fc6000001ff00 */
[----:B------:R-:W-:Y:S01]  /*14b0*/  ULOP3.LUT UR11, UR11, 0x3fff, URZ, 0xc0, !UPT ;  /* 0x00003fff0b0b7892 */ /* 0x000fe2000f8ec03f */
[----:B------:R-:W-:Y:S11]  /*14c0*/  @!P0 BRA `(.L_x_14) ;  /* 0x00000008001c8947 */ /* 0x000ff60003800000 */
[----:B------:R-:W-:-:S13]  /*14d0*/  ISETP.NE.AND P1, PT, R140, 0x3, PT ;  /* 0x000000038c00780c */ /* 0x000fda0003f25270 */
[----:B------:R-:W-:Y:S05]  /*14e0*/  @!P1 BRA `(.L_x_15) ;  /* 0x0000000000049947 */ /* 0x000fea0003800000 */
[----:B------:R-:W-:Y:S01]  /*14f0*/  BPT.TRAP 0x1 ;  /* 0x000000040000795c */ /* 0x000fe20000300000 */
.L_x_15:
[----:B------:R-:W-:Y:S01]  /*1500*/  ULEA UR6, UR5, UR10, 0x3 ;  /* 0x0000000a05067291 */ /* 0x000fe2000f8e183f */
[----:B------:R-:W-:-:S05]  /*1510*/  IMAD.U32 R7, RZ, RZ, UR4 ;  /* 0x00000004ff077e24 */ /* 0x000fca000f8e00ff */
[----:B------:R-:W-:-:S04]  /*1520*/  SHF.L.U32 R7, R7, 0x1f, RZ ;  /* 0x0000001f07077819 */ /* 0x000fc800000006ff */
[----:B------:R0:W1:Y:S01]  /*1530*/  SYNCS.PHASECHK.TRANS64.TRYWAIT P0, [UR6], R7 ;  /* 0x00000007ff0075a7 */ /* 0x0000620008000146 */
[----:B------:R-:W-:Y:S05]  /*1540*/  @!P1 BRA `(.L_x_16) ;  /* 0x0000000000049947 */ /* 0x000fea0003800000 */
[----:B------:R-:W-:Y:S01]  /*1550*/  BPT.TRAP 0x1 ;  /* 0x000000040000795c */ /* 0x000fe20000300000 */
.L_x_16:
[----:B-1----:R-:W-:Y:S05]  /*1560*/  @P0 BRA `(.L_x_17) ;  /* 0x0000000000080947 */ /* 0x002fea0003800000 */
[----:B------:R-:W1:Y:S02]  /*1570*/  SYNCS.PHASECHK.TRANS64.TRYWAIT P0, [UR6], R7 ;  /* 0x00000007ff0075a7 */ /* 0x000e640008000146 */
[----:B-1----:R-:W-:Y:S05]  /*1580*/  @!P0 BRA `(.L_x_18) ;  /* 0x0000008000848947 */ /* 0x002fea0003800000 */
.L_x_17:
[----:B------:R-:W-:Y:S01]  /*1590*/  UIADD3 UR6, UR10, 0x30180, URZ ;  /* 0x000301800a067890 */ /* 0x000fe2000fffe03f */
[----:B------:R-:W-:Y:S01]  /*15a0*/  WARPGROUP.ARRIVE ;  /* 0x00000000000079c5 */ /* 0x000fe20000000000 */
[----:B------:R-:W-:Y:S01]  /*15b0*/  ULOP3.LUT UR8, UR11, 0x10000, URZ, 0xfc, !UPT ;  /* 0x000100000b087892 */ /* 0x000fe2000f8efc3f */
[----:B------:R-:W-:Y:S01]  /*15c0*/  IMAD.MOV.U32 R86, RZ, RZ, RZ ;  /* 0x000000ffff567224 */ /* 0x000fe200078e00ff */
[----:B------:R-:W-:Y:S01]  /*15d0*/  USHF.R.U32.HI UR6, URZ, 0x4, UR6 ;  /* 0x000000043f067899 */ /* 0x000fe20008011606 */
[----:B------:R-:W-:Y:S01]  /*15e0*/  CS2R R84, SRZ ;  /* 0x0000000000547805 */ /* 0x000fe2000001ff00 */
[----:B------:R-:W-:Y:S01]  /*15f0*/  UIMAD UR8, UR5, 0x600, UR8 ;  /* 0x00000600050878a4 */ /* 0x000fe2000f8e0208 */
[----:B------:R-:W-:Y:S01]  /*1600*/  CS2R R82, SRZ ;  /* 0x0000000000527805 */ /* 0x000fe2000001ff00 */
[----:B------:R-:W-:Y:S01]  /*1610*/  ULOP3.LUT UR6, UR6, 0x3fff, URZ, 0xc0, !UPT ;  /* 0x00003fff06067892 */ /* 0x000fe2000f8ec03f */
[----:B------:R-:W-:Y:S01]  /*1620*/  CS2R R80, SRZ ;  /* 0x0000000000507805 */ /* 0x000fe2000001ff00 */
[----:B------:R-:W-:Y:S01]  /*1630*/  UMOV UR13, 0x80000020 ;  /* 0x80000020000d7882 */ /* 0x000fe20000000000 */
[----:B------:R-:W-:Y:S01]  /*1640*/  UMOV UR15, 0x80000020 ;  /* 0x80000020000f7882 */ /* 0x000fe20000000000 */
[----:B------:R-:W-:Y:S01]  /*1650*/  ULOP3.LUT UR6, UR6, 0x10000, URZ, 0xfc, !UPT ;  /* 0x0001000006067892 */ /* 0x000fe2000f8efc3f */
[----:B------:R-:W-:Y:S01]  /*1660*/  CS2R R78, SRZ ;  /* 0x00000000004e7805 */ /* 0x000fe2000001ff00 */
[----:B------:R-:W-:Y:S01]  /*1670*/  UMOV UR12, UR8 ;  /* 0x00000008000c7c82 */ /* 0x000fe20008000000 */
[----:B------:R-:W-:Y:S01]  /*1680*/  UIADD3 UR16, UR8, 0x400, URZ ;  /* 0x0000040008107890 */ /* 0x000fe2000fffe03f */
[----:B------:R-:W-:Y:S01]  /*1690*/  CS2R R76, SRZ ;  /* 0x00000000004c7805 */ /* 0x000fe2000001ff00 */
[----:B------:R-:W-:Y:S01]  /*16a0*/  ULEA UR7, UR5, UR6, 0x7 ;  /* 0x0000000605077291 */ /* 0x000fe2000f8e383f */
[----:B------:R-:W-:Y:S01]  /*16b0*/  CS2R R74, SRZ ;  /* 0x00000000004a7805 */ /* 0x000fe2000001ff00 */
[----:B------:R-:W-:Y:S01]  /*16c0*/  UIADD3 UR6, UR8, 0x200, URZ ;  /* 0x0000020008067890 */ /* 0x000fe2000fffe03f */
[----:B------:R-:W-:Y:S01]  /*16d0*/  IMAD.MOV.U32 R73, RZ, RZ, RZ ;  /* 0x000000ffff497224 */ /* 0x000fe200078e00ff */
[----:B------:R-:W-:-:S02]  /*16e0*/  CS2R R94, SRZ ;  /* 0x00000000005e7805 */ /* 0x000fc4000001ff00 */
[----:B------:R-:W-:Y:S02]  /*16f0*/  CS2R R96, SRZ ;  /* 0x0000000000607805 */ /* 0x000fe4000001ff00 */
[----:B------:R-:W-:Y:S01]  /*1700*/  CS2R R98, SRZ ;  /* 0x0000000000627805 */ /* 0x000fe2000001ff00 */
[----:B------:R-:W-:Y:S01]  /*1710*/  UMOV UR14, UR7 ;  /* 0x00000007000e7c82 */ /* 0x000fe20008000000 */
[----:B------:R-:W-:Y:S01]  /*1720*/  CS2R R100, SRZ ;  /* 0x0000000000647805 */ /* 0x000fe2000001ff00 */
[----:B------:R-:W-:Y:S01]  /*1730*/  QGMMA.64x32x32.F32.E4M3.E4M3 R56, gdesc[UR12], RZ, !UPT ;  /* 0x006000000c3879f3 */ /* 0x000fe2000c7008ff */
[----:B------:R-:W-:Y:S01]  /*1740*/  UMOV UR12, UR6 ;  /* 0x00000006000c7c82 */ /* 0x000fe20008000000 */
[----:B------:R-:W-:Y:S01]  /*1750*/  UMOV UR13, 0x80000020 ;  /* 0x80000020000d7882 */ /* 0x000fe20000000000 */
[----:B------:R-:W-:Y:S01]  /*1760*/  UMOV UR6, 0x2 ;  /* 0x0000000200067882 */ /* 0x000fe20000000000 */
[----:B------:R-:W-:Y:S01]  /*1770*/  QGMMA.64x32x32.F32.E4M3.E4M3 R40, gdesc[UR12], RZ, !UPT ;  /* 0x006000000c2879f3 */ /* 0x000fe2000c7008ff */
[----:B------:R-:W-:Y:S01]  /*1780*/  UMOV UR12, UR16 ;  /* 0x00000010000c7c82 */ /* 0x000fe20008000000 */
[----:B------:R-:W-:Y:S01]  /*1790*/  UMOV UR13, 0x80000020 ;  /* 0x80000020000d7882 */ /* 0x000fe20000000000 */
[----:B------:R-:W-:Y:S01]  /*17a0*/  CS2R R102, SRZ ;  /* 0x0000000000667805 */ /* 0x000fe2000001ff00 */
[----:B------:R-:W-:Y:S01]  /*17b0*/  QGMMA.64x32x32.F32.E4M3.E4M3 R24, gdesc[UR12], RZ, !UPT ;  /* 0x006000000c1879f3 */ /* 0x000fe2000c7008ff */
[----:B------:R-:W-:Y:S01]  /*17c0*/  UIADD3 UR12, UR8, 0x2, URZ ;  /* 0x00000002080c7890 */ /* 0x000fe2000fffe03f */
[----:B------:R-:W-:Y:S01]  /*17d0*/  CS2R R104, SRZ ;  /* 0x0000000000687805 */ /* 0x000fe2000001ff00 */
[----:B------:R-:W-:Y:S01]  /*17e0*/  UIADD3 UR14, UR7, 0x2, URZ ;  /* 0x00000002070e7890 */ /* 0x000fe2000fffe03f */
[----:B------:R-:W-:Y:S01]  /*17f0*/  CS2R R106, SRZ ;  /* 0x00000000006a7805 */ /* 0x000fe2000001ff00 */
[----:B------:R-:W-:Y:S01]  /*1800*/  UIADD3 UR7, UR8, 0x202, URZ ;  /* 0x0000020208077890 */ /* 0x000fe2000fffe03f */
[----:B------:R-:W-:Y:S01]  /*1810*/  CS2R R108, SRZ ;  /* 0x00000000006c7805 */ /* 0x000fe2000001ff00 */
[----:B------:R-:W-:Y:S01]  /*1820*/  UMOV UR13, 0x80000020 ;  /* 0x80000020000d7882 */ /* 0x000fe20000000000 */
[----:B------:R-:W-:Y:S01]  /*1830*/  UMOV UR15, 0x80000020 ;  /* 0x80000020000f7882 */ /* 0x000fe20000000000 */
[----:B------:R-:W-:Y:S01]  /*1840*/  UIADD3 UR8, UR8, 0x402, URZ ;  /* 0x0000040208087890 */ /* 0x000fe2000fffe03f */
        /* <DEDUP_REMOVED lines=8> */
[----:B------:R-:W-:Y:S01]  /*18d0*/  CS2R R126, SRZ ;  /* 0x00000000007e7805 */ /* 0x000fe2000001ff00 */
[----:B------:R-:W-:Y:S01]  /*18e0*/  IMAD.MOV.U32 R129, RZ, RZ, RZ ;  /* 0x000000ffff817224 */ /* 0x000fe200078e00ff */
[----:B------:R-:W-:Y:S01]  /*18f0*/  QGMMA.64x32x32.F32.E4M3.E4M3 R56, gdesc[UR12], R56 ;  /* 0x006000000c3879f3 */ /* 0x000fe20008700838 */
[----:B------:R-:W-:Y:S01]  /*1900*/  UMOV UR12, UR7 ;  /* 0x00000007000c7c82 */ /* 0x000fe20008000000 */
[----:B------:R-:W-:Y:S01]  /*1910*/  ULDC UR7, c[0x0][0x50c] ;  /* 0x0001430000077ab9 */ /* 0x000fe20000000800 */
[----:B------:R-:W-:Y:S01]  /*1920*/  UMOV UR13, 0x80000020 ;  /* 0x80000020000d7882 */ /* 0x000fe20000000000 */
[----:B------:R-:W-:Y:S01]  /*1930*/  UISETP.NE.AND UP0, UPT, UR7, 0x2, UPT ;  /* 0x000000020700788c */ /* 0x000fe2000bf05270 */
[----:B------:R-:W-:Y:S01]  /*1940*/  QGMMA.64x32x32.F32.E4M3.E4M3 R40, gdesc[UR12], R40 ;  /* 0x006000000c2879f3 */ /* 0x000fe20008700828 */
[----:B------:R-:W-:Y:S01]  /*1950*/  UMOV UR12, UR8 ;  /* 0x00000008000c7c82 */ /* 0x000fe20008000000 */
[----:B------:R-:W-:Y:S01]  /*1960*/  UMOV UR13, 0x80000020 ;  /* 0x80000020000d7882 */ /* 0x000fe20000000000 */
[----:B------:R-:W-:Y:S01]  /*1970*/  USEL UR7, URZ, 0x1, UP0 ;  /* 0x000000013f077887 */ /* 0x000fe20008000000 */
[----:B------:R-:W-:Y:S05]  /*1980*/  QGMMA.64x32x32.F32.E4M3.E4M3 R24, gdesc[UR12], R24, gsb0 ;  /* 0x006000000c1879f3 */ /* 0x000fea0008000818 */
[----:B------:R-:W-:-:S13]  /*1990*/  ISETP.NE.AND P0, PT, RZ, UR7, PT ;  /* 0x00000007ff007c0c */ /* 0x000fda000bf05270 */
[----:B------:R-:W-:Y:S05]  /*19a0*/  @!P0 BRA `(.L_x_19) ;  /* 0x0000000000c88947 */ /* 0x000fea0003800000 */
[----:B------:R-:W-:Y:S02]  /*19b0*/  WARPGROUP.DEPBAR.LE gsb0, 0x0 ;  /* 0x00008000000079c5 */ /* 0x000fe40000010000 */
[----:B------:R-:W-:-:S01]  /*19c0*/  FADD R129, RZ, R56 ;  /* 0x00000038ff817221 */ /* 0x000fc20000000000 */
[----:B------:R-:W-:Y:S01]  /*19d0*/  FADD R126, RZ, R57 ;  /* 0x00000039ff7e7221 */ /* 0x000fe20000000000 */
        /* <DEDUP_REMOVED lines=46> */
[----:B------:R-:W-:-:S06]  /*1cc0*/  UMOV UR6, URZ ;  /* 0x0000003f00067c82 */ /* 0x000fcc0008000000 */
.L_x_19:
[----:B------:R-:W-:-:S04]  /*1cd0*/  UIADD3 UR12, UR5, 0x1, URZ ;  /* 0x00000001050c7890 */ /* 0x000fc8000fffe03f */
[----:B------:R-:W-:-:S04]  /*1ce0*/  UISETP.NE.AND UP0, UPT, UR12, 0x8, UPT ;  /* 0x000000080c00788c */ /* 0x000fc8000bf05270 */
[----:B------:R-:W-:Y:S02]  /*1cf0*/  USEL UR8, URZ, 0x1, UP0 ;  /* 0x000000013f087887 */ /* 0x000fe40008000000 */
[----:B------:R-:W-:Y:S02]  /*1d00*/  USEL UR12, UR12, URZ, UP0 ;  /* 0x0000003f0c0c7287 */ /* 0x000fe40008000000 */
[----:B------:R-:W-:-:S06]  /*1d10*/  ULOP3.LUT UR8, UR4, UR8, URZ, 0x3c, !UPT ;  /* 0x0000000804087292 */ /* 0x000fcc000f8e3c3f */
[----:B------:R-:W-:Y:S01]  /*1d20*/  IMAD.U32 R11, RZ, RZ, UR8 ;  /* 0x00000008ff0b7e24 */ /* 0x000fe2000f8e00ff */
[----:B------:R-:W-:-:S06]  /*1d30*/  UMOV UR8, 0x1 ;  /* 0x0000000100087882 */ /* 0x000fcc0000000000 */
.L_x_14:
[----:B------:R-:W-:-:S04]  /*1d40*/  UISETP.LT.AND UP0, UPT, UR9, 0x1, UPT ;  /* 0x000000010900788c */ /* 0x000fc8000bf01270 */
[----:B------:R-:W-:-:S04]  /*1d50*/  USEL UR13, UR9, 0x1, UP0 ;  /* 0x00000001090d7887 */ /* 0x000fc80008000000 */
[----:B------:R-:W-:-:S04]  /*1d60*/  UIADD3 UR13, UR9, -UR13, URZ ;  /* 0x8000000d090d7290 */ /* 0x000fc8000fffe03f */
[----:B------:R-:W-:-:S06]  /*1d70*/  UISETP.GE.AND UP0, UPT, UR13, 0x1, UPT ;  /* 0x000000010d00788c */ /* 0x000fcc000bf06270 */
[----:B------:R-:W-:-:S13]  /*1d80*/  PLOP3.LUT P0, PT, PT, PT, UP0, 0x80, 0x0 ;  /* 0x000000000000781c */ /* 0x000fda0003f0f008 */
[----:B------:R-:W-:Y:S05]  /*1d90*/  @!P0 BRA `(.L_x_20) ;  /* 0x00000008000c8947 */ /* 0x000fea0003800000 */
[----:B01----:R-:W-:Y:S01]  /*1da0*/  IMAD.U32 R7, RZ, RZ, UR13 ;  /* 0x0000000dff077e24 */ /* 0x003fe2000f8e00ff */
[----:B------:R-:W-:Y:S01]  /*1db0*/  UMOV UR13, UR5 ;  /* 0x00000005000d7c82 */ /* 0x000fe20008000000 */
[----:B------:R-:W-:-:S05]  /*1dc0*/  ULDC UR22, c[0x0][0x50c] ;  /* 0x0001430000167ab9 */ /* 0x000fca0000000800 */
.L_x_28:
[----:B------:R-:W-:-:S13]  /*1dd0*/  ISETP.NE.AND P1, PT, R140, 0x3, PT ;  /* 0x000000038c00780c */ /* 0x000fda0003f25270 */
[----:B01----:R-:W-:Y:S05]  /*1de0*/  @!P1 BRA `(.L_x_21) ;  /* 0x0000000000049947 */ /* 0x003fea0003800000 */
[----:B------:R-:W-:Y:S01]  /*1df0*/  BPT.TRAP 0x1 ;  /* 0x000000040000795c */ /* 0x000fe20000300000 */
.L_x_21:
[----:B------:R-:W0:Y:S01]  /*1e00*/  S2UR UR14, SR_CgaCtaId ;  /* 0x00000000000e79c3 */ /* 0x000e220000008800 */
[----:B------:R-:W-:Y:S01]  /*1e10*/  UMOV UR10, 0x400 ;  /* 0x00000400000a7882 */ /* 0x000fe20000000000 */
[----:B------:R-:W-:Y:S01]  /*1e20*/  SHF.L.U32 R8, R11, 0x1f, RZ ;  /* 0x0000001f0b087819 */ /* 0x000fe200000006ff */
[----:B0-----:R-:W-:-:S04]  /*1e30*/  ULEA UR10, UR14, UR10, 0x18 ;  /* 0x0000000a0e0a7291 */ /* 0x001fc8000f8ec03f */
[----:B------:R-:W-:-:S09]  /*1e40*/  ULEA UR14, UR12, UR10, 0x3 ;  /* 0x0000000a0c0e7291 */ /* 0x000fd2000f8e183f */
[----:B------:R0:W1:Y:S01]  /*1e50*/  SYNCS.PHASECHK.TRANS64.TRYWAIT P0, [UR14], R8 ;  /* 0x00000008ff0075a7 */ /* 0x000062000800014e */
[----:B------:R-:W-:Y:S05]  /*1e60*/  @!P1 BRA `(.L_x_22) ;  /* 0x0000000000049947 */ /* 0x000fea0003800000 */
[----:B------:R-:W-:Y:S01]  /*1e70*/  BPT.TRAP 0x1 ;  /* 0x000000040000795c */ /* 0x000fe20000300000 */
.L_x_22:
[----:B-1----:R-:W-:Y:S05]  /*1e80*/  @P0 BRA `(.L_x_23) ;  /* 0x0000000000080947 */ /* 0x002fea0003800000 */
[----:B------:R-:W1:Y:S02]  /*1e90*/  SYNCS.PHASECHK.TRANS64.TRYWAIT P0, [UR14], R8 ;  /* 0x00000008ff0075a7 */ /* 0x000e64000800014e */
[----:B-1----:R-:W-:Y:S05]  /*1ea0*/  @!P0 BRA `(.L_x_24) ;  /* 0x0000007800548947 */ /* 0x002fea0003800000 */
.L_x_23:
[----:B------:R-:W-:Y:S01]  /*1eb0*/  UIADD3 UR14, UR10, 0x30180, URZ ;  /* 0x000301800a0e7890 */ /* 0x000fe2000fffe03f */
[----:B------:R-:W-:Y:S01]  /*1ec0*/  WARPGROUP.ARRIVE ;  /* 0x00000000000079c5 */ /* 0x000fe20000000000 */
[----:B------:R-:W-:Y:S02]  /*1ed0*/  UISETP.NE.AND UP0, UPT, UR7, URZ, UPT ;  /* 0x0000003f0700728c */ /* 0x000fe4000bf05270 */
[----:B------:R-:W-:Y:S02]  /*1ee0*/  USHF.R.U32.HI UR14, URZ, 0x4, UR14 ;  /* 0x000000043f0e7899 */ /* 0x000fe4000801160e */
[----:B------:R-:W-:Y:S02]  /*1ef0*/  USEL UR8, UR8, URZ, !UP0 ;  /* 0x0000003f08087287 */ /* 0x000fe4000c000000 */
[----:B------:R-:W-:Y:S02]  /*1f00*/  ULOP3.LUT UR14, UR14, 0x3fff, URZ, 0xc0, !UPT ;  /* 0x00003fff0e0e7892 */ /* 0x000fe4000f8ec03f */
[----:B------:R-:W-:-:S02]  /*1f10*/  ULOP3.LUT UR7, UR11, 0x10000, URZ, 0xfc, !UPT ;  /* 0x000100000b077892 */ /* 0x000fc4000f8efc3f */
[----:B------:R-:W-:Y:S02]  /*1f20*/  ULOP3.LUT UR14, UR14, 0x10000, URZ, 0xfc, !UPT ;  /* 0x000100000e0e7892 */ /* 0x000fe4000f8efc3f */
[----:B------:R-:W-:Y:S02]  /*1f30*/  UISETP.NE.U32.AND UP0, UPT, UR8, URZ, UPT ;  /* 0x0000003f0800728c */ /* 0x000fe4000bf05070 */
[----:B------:R-:W-:Y:S02]  /*1f40*/  UIMAD UR8, UR12, 0x600, UR7 ;  /* 0x000006000c0878a4 */ /* 0x000fe4000f8e0207 */
[----:B------:R-:W-:Y:S02]  /*1f50*/  ULEA UR7, UR12, UR14, 0x7 ;  /* 0x0000000e0c077291 */ /* 0x000fe4000f8e383f */
[----:B------:R-:W-:Y:S02]  /*1f60*/  UIADD3 UR14, UR8, 0x200, URZ ;  /* 0x00000200080e7890 */ /* 0x000fe4000fffe03f */
[----:B------:R-:W-:-:S02]  /*1f70*/  UIADD3 UR15, UR8, 0x400, URZ ;  /* 0x00000400080f7890 */ /* 0x000fc4000fffe03f */
[----:B------:R-:W-:Y:S01]  /*1f80*/  UMOV UR16, UR8 ;  /* 0x0000000800107c82 */ /* 0x000fe20008000000 */
[----:B------:R-:W-:Y:S01]  /*1f90*/  UMOV UR17, 0x80000020 ;  /* 0x8000002000117882 */ /* 0x000fe20000000000 */
[----:B------:R-:W-:Y:S01]  /*1fa0*/  UMOV UR18, UR7 ;  /* 0x0000000700127c82 */ /* 0x000fe20008000000 */
[----:B------:R-:W-:Y:S01]  /*1fb0*/  UMOV UR19, 0x80000020 ;  /* 0x8000002000137882 */ /* 0x000fe20000000000 */
[----:B------:R-:W-:Y:S01]  /*1fc0*/  UIADD3 UR6, UR6, 0x2, URZ ;  /* 0x0000000206067890 */ /* 0x000fe2000fffe03f */
[----:B------:R-:W-:Y:S01]  /*1fd0*/  QGMMA.64x32x32.F32.E4M3.E4M3 R56, gdesc[UR16], R56, UP0 ;  /* 0x00600000103879f3 */ /* 0x000fe2000bf00838 */
[----:B------:R-:W-:Y:S01]  /*1fe0*/  UMOV UR16, UR14 ;  /* 0x0000000e00107c82 */ /* 0x000fe20008000000 */
[----:B------:R-:W-:Y:S02]  /*1ff0*/  UMOV UR17, 0x80000020 ;  /* 0x8000002000117882 */ /* 0x000fe40000000000 */
[----:B------:R-:W-:Y:S01]  /*2000*/  QGMMA.64x32x32.F32.E4M3.E4M3 R40, gdesc[UR16], R40, UP0 ;  /* 0x00600000102879f3 */ /* 0x000fe2000bf00828 */
[----:B------:R-:W-:Y:S01]  /*2010*/  UMOV UR16, UR15 ;  /* 0x0000000f00107c82 */ /* 0x000fe20008000000 */
[----:B------:R-:W-:-:S02]  /*2020*/  UMOV UR17, 0x80000020 ;  /* 0x8000002000117882 */ /* 0x000fc40000000000 */
[----:B------:R-:W-:Y:S01]  /*2030*/  QGMMA.64x32x32.F32.E4M3.E4M3 R24, gdesc[UR16], R24, UP0 ;  /* 0x00600000101879f3 */ /* 0x000fe2000bf00818 */
[----:B------:R-:W-:Y:S02]  /*2040*/  UIADD3 UR16, UR8, 0x2, URZ ;  /* 0x0000000208107890 */ /* 0x000fe4000fffe03f */
[----:B------:R-:W-:Y:S02]  /*2050*/  UIADD3 UR18, UR7, 0x2, URZ ;  /* 0x0000000207127890 */ /* 0x000fe4000fffe03f */
[----:B------:R-:W-:Y:S02]  /*2060*/  UIADD3 UR7, UR8, 0x202, URZ ;  /* 0x0000020208077890 */ /* 0x000fe4000fffe03f */
[----:B------:R-:W-:Y:S01]  /*2070*/  UIADD3 UR8, UR8, 0x402, URZ ;  /* 0x0000040208087890 */ /* 0x000fe2000fffe03f */
[----:B------:R-:W-:Y:S01]  /*2080*/  UMOV UR17, 0x80000020 ;  /* 0x8000002000117882 */ /* 0x000fe20000000000 */
[----:B------:R-:W-:Y:S01]  /*2090*/  UMOV UR19, 0x80000020 ;  /* 0x8000002000137882 */ /* 0x000fe20000000000 */
[----:B------:R-:W-:-:S02]  /*20a0*/  UISETP.NE.AND UP0, UPT, UR6, UR22, UPT ;  /* 0x000000160600728c */ /* 0x000fc4000bf05270 */
[----:B------:R-:W-:Y:S01]  /*20b0*/  QGMMA.64x32x32.F32.E4M3.E4M3 R56, gdesc[UR16], R56 ;  /* 0x00600000103879f3 */ /* 0x000fe20008700838 */
[----:B------:R-:W-:Y:S01]  /*20c0*/  UMOV UR16, UR7 ;  /* 0x0000000700107c82 */ /* 0x000fe20008000000 */
[----:B------:R-:W-:Y:S01]  /*20d0*/  UMOV UR17, 0x80000020 ;  /* 0x8000002000117882 */ /* 0x000fe20000000000 */
[----:B------:R-:W-:Y:S01]  /*20e0*/  USEL UR7, URZ, 0x1, UP0 ;  /* 0x000000013f077887 */ /* 0x000fe20008000000 */
[----:B------:R-:W-:Y:S01]  /*20f0*/  QGMMA.64x32x32.F32.E4M3.E4M3 R40, gdesc[UR16], R40 ;  /* 0x00600000102879f3 */ /* 0x000fe20008700828 */
[----:B------:R-:W-:Y:S01]  /*2100*/  UMOV UR16, UR8 ;  /* 0x0000000800107c82 */ /* 0x000fe20008000000 */
[----:B------:R-:W-:Y:S02]  /*2110*/  UMOV UR17, 0x80000020 ;  /* 0x8000002000117882 */ /* 0x000fe40000000000 */
[----:B------:R-:W-:Y:S01]  /*2120*/  QGMMA.64x32x32.F32.E4M3.E4M3 R24, gdesc[UR16], R24, gsb0 ;  /* 0x00600000101879f3 */ /* 0x000fe20008000818 */
[----:B------:R-:W-:Y:S02]  /*2130*/  ISETP.NE.AND P0, PT, RZ, UR7, PT ;  /* 0x00000007ff007c0c */ /* 0x000fe4000bf05270 */
[----:B------:R-:W-:-:S11]  /*2140*/  WARPGROUP.DEPBAR.LE gsb0, 0x1 ;  /* 0x00008000000079c5 */ /* 0x000fd60000010100 */
[----:B------:R-:W-:Y:S05]  /*2150*/  @!P0 BRA `(.L_x_25) ;  /* 0x0000000000c88947 */ /* 0x000fea0003800000 */
[----:B------:R-:W-:Y:S02]  /*2160*/  WARPGROUP.DEPBAR.LE gsb0, 0x0 ;  /* 0x00008000000079c5 */ /* 0x000fe40000010000 */
[----:B------:R-:W-:-:S01]  /*2170*/  FADD R129, R56, R129 ;  /* 0x0000008138817221 */ /* 0x000fc20000000000 */
[----:B------:R-:W-:Y:S01]  /*2180*/  FADD R126, R57, R126 ;  /* 0x0000007e397e7221 */ /* 0x000fe20000000000 */
        /* <DEDUP_REMOVED lines=46> */
[----:B------:R-:W-:-:S06]  /*2470*/  UMOV UR6, URZ ;  /* 0x0000003f00067c82 */ /* 0x000fcc0008000000 */
.L_x_25:
[----:B------:R-:W-:Y:S05]  /*2480*/  @!P1 BRA `(.L_x_26) ;  /* 0x0000000000049947 */ /* 0x000fea0003800000 */
[----:B------:R-:W-:Y:S01]  /*2490*/  BPT.TRAP 0x1 ;  /* 0x000000040000795c */ /* 0x000fe20000300000 */
.L_x_26:
[----:B------:R-:W-:Y:S01]  /*24a0*/  ULEA UR8, UR13, UR10, 0x3 ;  /* 0x0000000a0d087291 */ /* 0x000fe2000f8e183f */
[----:B------:R-:W-:-:S03]  /*24b0*/  ISETP.GT.U32.AND P0, PT, R5, 0x1, PT ;  /* 0x000000010500780c */ /* 0x000fc60003f04070 */
[----:B------:R-:W-:-:S04]  /*24c0*/  UIADD3 UR8, UR8, 0x40, URZ ;  /* 0x0000004008087890 */ /* 0x000fc8000fffe03f */
[----:B------:R-:W-:-:S09]  /*24d0*/  UPRMT UR8, URZ, 0x654, UR8 ;  /* 0x000006543f087896 */ /* 0x000fd20008000008 */
[----:B------:R-:W-:Y:S01]  /*24e0*/  SYNCS.ARRIVE.TRANS64.RED.A1T0 RZ, [UR8], RZ ;  /* 0x000000ffffff79a7 */ /* 0x000fe20008100408 */
[----:B------:R-:W-:Y:S05]  /*24f0*/  @P0 BRA `(.L_x_27) ;  /* 0x0000000000040947 */ /* 0x000fea0003800000 */
[----:B------:R-:W-:Y:S01]  /*2500*/  BPT.TRAP 0x1 ;  /* 0x000000040000795c */ /* 0x000fe20000300000 */
.L_x_27:
[----:B------:R-:W-:Y:S01]  /*2510*/  UIADD3 UR12, UR12, 0x1, URZ ;  /* 0x000000010c0c7890 */ /* 0x000fe2000fffe03f */
[C---:B------:R-:W-:Y:S01]  /*2520*/  ISETP.GT.AND P0, PT, R7.reuse, 0x1, PT ;  /* 0x000000010700780c */ /* 0x040fe20003f04270 */
[----:B------:R-:W-:Y:S01]  /*2530*/  UIADD3 UR13, UR13, 0x1, URZ ;  /* 0x000000010d0d7890 */ /* 0x000fe2000fffe03f */
[----:B------:R-:W-:Y:S01]  /*2540*/  VIADD R7, R7, 0xffffffff ;  /* 0xffffffff07077836 */ /* 0x000fe20000000000 */
[----:B------:R-:W-:Y:S02]  /*2550*/  UISETP.NE.AND UP0, UPT, UR12, 0x8, UPT ;  /* 0x000000080c00788c */ /* 0x000fe4000bf05270 */
[----:B------:R-:W-:Y:S02]  /*2560*/  UISETP.NE.AND UP1, UPT, UR13, 0x8, UPT ;  /* 0x000000080d00788c */ /* 0x000fe4000bf25270 */
[----:B------:R-:W-:Y:S02]  /*2570*/  USEL UR8, URZ, 0x1, UP0 ;  /* 0x000000013f087887 */ /* 0x000fe40008000000 */
[----:B------:R-:W-:-:S02]  /*2580*/  USEL UR12, UR12, URZ, UP0 ;  /* 0x0000003f0c0c7287 */ /* 0x000fc40008000000 */
[----:B------:R-:W-:Y:S02]  /*2590*/  USEL UR13, UR13, URZ, UP1 ;  /* 0x0000003f0d0d7287 */ /* 0x000fe40008800000 */
[----:B------:R-:W-:Y:S01]  /*25a0*/  LOP3.LUT R11, R11, UR8, RZ, 0x3c, !PT ;  /* 0x000000080b0b7c12 */ /* 0x000fe2000f8e3cff */
[----:B------:R-:W-:Y:S01]  /*25b0*/  UMOV UR8, 0x1 ;  /* 0x0000000100087882 */ /* 0x000fe20000000000 */
[----:B------:R-:W-:Y:S08]  /*25c0*/  @P0 BRA `(.L_x_28) ;  /* 0xfffffff800000947 */ /* 0x000ff0000383ffff */
.L_x_20:
[----:B------:R-:W-:Y:S01]  /*25d0*/  UISETP.NE.AND UP0, UPT, UR6, URZ, UPT ;  /* 0x0000003f0600728c */ /* 0x000fe2000bf05270 */
[----:B01----:R-:W0:Y:S03]  /*25e0*/  LDC R7, c[0x0][0x28c] ;  /* 0x0000a300ff077b82 */ /* 0x003e260000000800 */
[----:B------:R-:W-:-:S06]  /*25f0*/  USEL UR6, URZ, 0x1, !UP0 ;  /* 0x000000013f067887 */ /* 0x000fcc000c000000 */
[----:B------:R-:W-:Y:S02]  /*2600*/  ISETP.NE.AND P0, PT, RZ, UR6, PT ;  /* 0x00000006ff007c0c */ /* 0x000fe4000bf05270 */
[----:B0-----:R-:W-:-:S11]  /*2610*/  ISETP.GE.AND P1, PT, R7, 0x1, PT ;  /* 0x000000010700780c */ /* 0x001fd60003f26270 */
[----:B------:R-:W-:Y:S05]  /*2620*/  @!P0 BRA `(.L_x_29) ;  /* 0x0000000000c48947 */ /* 0x000fea0003800000 */
[----:B------:R-:W-:Y:S02]  /*2630*/  WARPGROUP.DEPBAR.LE gsb0, 0x0 ;  /* 0x00008000000079c5 */ /* 0x000fe40000010000 */
[----:B------:R-:W-:Y:S01]  /*2640*/  FADD R129, R56, R129 ;  /* 0x0000008138817221 */ /* 0x000fe20000000000 */
        /* <DEDUP_REMOVED lines=46> */
[----:B------:R-:W-:-:S07]  /*2930*/  FADD R86, R86, R39 ;  /* 0x0000002756567221 */ /* 0x000fce0000000000 */
.L_x_29:
[----:B------:R-:W-:Y:S02]  /*2940*/  WARPGROUP.DEPBAR.LE gsb0, 0x0 ;  /* 0x00008000000079c5 */ /* 0x000fe40000010000 */
[----:B------:R-:W-:Y:S05]  /*2950*/  @!P1 BRA `(.L_x_30) ;  /* 0x0000000000389947 */ /* 0x000fea0003800000 */
[----:B------:R-:W-:-:S13]  /*2960*/  ISETP.NE.AND P0, PT, R140, 0x3, PT ;  /* 0x000000038c00780c */ /* 0x000fda0003f05270 */
[----:B------:R-:W-:Y:S05]  /*2970*/  @!P0 BRA `(.L_x_31) ;  /* 0x0000000000048947 */ /* 0x000fea0003800000 */
[----:B------:R-:W-:Y:S01]  /*2980*/  BPT.TRAP 0x1 ;  /* 0x000000040000795c */ /* 0x000fe20000300000 */
.L_x_31:
[----:B------:R-:W-:Y:S01]  /*2990*/  UISETP.LT.AND UP0, UPT, UR9, 0x1, UPT ;  /* 0x000000010900788c */ /* 0x000fe2000bf01270 */
[----:B------:R-:W-:-:S03]  /*29a0*/  ISETP.GT.U32.AND P0, PT, R5, 0x1, PT ;  /* 0x000000010500780c */ /* 0x000fc60003f04070 */
[----:B------:R-:W-:-:S04]  /*29b0*/  USEL UR6, UR9, 0x1, UP0 ;  /* 0x0000000109067887 */ /* 0x000fc80008000000 */
[----:B------:R-:W-:-:S04]  /*29c0*/  UIADD3 UR6, UR5, UR9, -UR6 ;  /* 0x0000000905067290 */ /* 0x000fc8000fffe806 */
[----:B------:R-:W-:-:S04]  /*29d0*/  USHF.L.U32 UR6, UR6, 0x3, URZ ;  /* 0x0000000306067899 */ /* 0x000fc8000800063f */
[----:B------:R-:W-:-:S04]  /*29e0*/  ULOP3.LUT UR6, UR6, 0x38, URZ, 0xc0, !UPT ;  /* 0x0000003806067892 */ /* 0x000fc8000f8ec03f */
[----:B------:R-:W-:-:S04]  /*29f0*/  UIADD3 UR6, UR10, 0x40, UR6 ;  /* 0x000000400a067890 */ /* 0x000fc8000fffe006 */
[----:B------:R-:W-:-:S09]  /*2a00*/  UPRMT UR6, URZ, 0x654, UR6 ;  /* 0x000006543f067896 */ /* 0x000fd20008000006 */
[----:B------:R-:W-:Y:S01]  /*2a10*/  SYNCS.ARRIVE.TRANS64.RED.A1T0 RZ, [UR6], RZ ;  /* 0x000000ffffff79a7 */ /* 0x000fe20008100406 */
[----:B------:R-:W-:Y:S05]  /*2a20*/  @P0 BRA `(.L_x_30) ;  /* 0x0000000000040947 */ /* 0x000fea0003800000 */
[----:B------:R-:W-:Y:S01]  /*2a30*/  BPT.TRAP 0x1 ;  /* 0x000000040000795c */ /* 0x000fe20000300000 */
.L_x_30:
[----:B------:R-:W0:Y:S01]  /*2a40*/  LDC R18, c[0x0][0x288] ;  /* 0x0000a200ff127b82 */ /* 0x000e220000000800 */
[--C-:B------:R-:W-:Y:S01]  /*2a50*/  SHF.R.U32.HI R7, RZ, 0x7, R4.reuse ;  /* 0x00000007ff077819 */ /* 0x100fe20000011604 */
[----:B------:R-:W-:Y:S01]  /*2a60*/  IMAD.SHL.U32 R57, R12, 0x20, RZ ;  /* 0x000000200c397824 */ /* 0x000fe200078e00ff */
[----:B------:R-:W-:Y:S01]  /*2a70*/  SHF.R.U32.HI R8, RZ, 0x2, R4 ;  /* 0x00000002ff087819 */ /* 0x000fe20000011604 */
[C---:B------:R-:W-:Y:S01]  /*2a80*/  IMAD.SHL.U32 R14, R4.reuse, 0x2, RZ ;  /* 0x00000002040e7824 */ /* 0x040fe200078e00ff */
[----:B------:R-:W-:Y:S01]  /*2a90*/  LOP3.LUT R9, R4, 0x60, RZ, 0xc0, !PT ;  /* 0x0000006004097812 */ /* 0x000fe200078ec0ff */
[----:B------:R-:W-:Y:S01]  /*2aa0*/  ULDC.64 UR6, c[0x0][0x5d0] ;  /* 0x0001740000067ab9 */ /* 0x000fe20000000a00 */
[----:B------:R-:W-:Y:S01]  /*2ab0*/  LOP3.LUT R7, R7, 0x1, RZ, 0xc0, !PT ;  /* 0x0000000107077812 */ /* 0x000fe200078ec0ff */
[----:B------:R-:W-:Y:S01]  /*2ac0*/  ULDC.64 UR10, c[0x0][0x5c8] ;  /* 0x00017200000a7ab9 */ /* 0x000fe20000000a00 */
[----:B------:R-:W-:Y:S01]  /*2ad0*/  LOP3.LUT R8, R8, 0x7, RZ, 0xc0, !PT ;  /* 0x0000000708087812 */ /* 0x000fe200078ec0ff */
[----:B------:R-:W-:Y:S01]  /*2ae0*/  IMAD.MOV.U32 R56, RZ, RZ, -0x1 ;  /* 0xffffffffff387424 */ /* 0x000fe200078e00ff */
[----:B------:R-:W-:Y:S01]  /*2af0*/  SHF.R.U32.HI R11, RZ, 0x1, R9 ;  /* 0x00000001ff0b7819 */ /* 0x000fe20000011609 */
[----:B------:R-:W-:Y:S01]  /*2b00*/  IMAD.SHL.U32 R17, R7, 0x40, RZ ;  /* 0x0000004007117824 */ /* 0x000fe200078e00ff */
[----:B------:R-:W-:-:S02]  /*2b10*/  SHF.R.S32.HI R19, RZ, 0x1f, R10 ;  /* 0x0000001fff137819 */ /* 0x000fc4000001140a */
[----:B------:R-:W-:Y:S02]  /*2b20*/  IADD3 R12, RZ, -R11, -R8 ;  /* 0x8000000bff0c7210 */ /* 0x000fe40007ffe808 */
[----:B------:R-:W-:Y:S01]  /*2b30*/  LOP3.LUT R14, R57, 0x6, R14, 0xf8, !PT ;  /* 0x00000006390e7812 */ /* 0x000fe200078ef80e */
[----:B------:R-:W-:Y:S01]  /*2b40*/  IMAD R13, R19, UR6, RZ ;  /* 0x00000006130d7c24 */ /* 0x000fe2000f8e02ff */
[----:B------:R-:W-:Y:S01]  /*2b50*/  LOP3.LUT R17, R17, 0x40, R8, 0xe2, !PT ;  /* 0x0000004011117812 */ /* 0x000fe200078ee208 */
[----:B------:R-:W-:Y:S01]  /*2b60*/  IMAD R58, R7, -0x40, R12 ;  /* 0xffffffc0073a7824 */ /* 0x000fe200078e020c */
[----:B------:R-:W-:Y:S01]  /*2b70*/  LOP3.LUT R7, R4, 0x3, RZ, 0xc0, !PT ;  /* 0x0000000304077812 */ /* 0x000fe200078ec0ff */
[----:B------:R-:W-:Y:S01]  /*2b80*/  IMAD.WIDE R8, R6, 0x180, RZ ;  /* 0x0000018006087825 */ /* 0x000fe200078e02ff */
[----:B------:R-:W-:Y:S02]  /*2b90*/  SHF.R.S32.HI R15, RZ, 0x1f, R14 ;  /* 0x0000001fff0f7819 */ /* 0x000fe4000001140e */
[----:B0-----:R-:W-:Y:S01]  /*2ba0*/  ISETP.GE.AND P0, PT, R57, R18, PT ;  /* 0x000000123900720c */ /* 0x001fe20003f06270 */
[----:B------:R-:W-:Y:S01]  /*2bb0*/  IMAD R16, R7, -0x2, R18 ;  /* 0xfffffffe07107824 */ /* 0x000fe200078e0212 */
[----:B------:R-:W-:Y:S01]  /*2bc0*/  LOP3.LUT R17, R8, R17, R11, 0xfe, !PT ;  /* 0x0000001108117212 */ /* 0x000fe200078efe0b */
[----:B------:R-:W-:-:S02]  /*2bd0*/  IMAD R7, R6, 0x180, RZ ;  /* 0x0000018006077824 */ /* 0x000fc400078e02ff */
[C---:B------:R-:W-:Y:S02]  /*2be0*/  IMAD R11, R10.reuse, UR7, R13 ;  /* 0x000000070a0b7c24 */ /* 0x040fe4000f8e020d */
[----:B------:R-:W-:Y:S01]  /*2bf0*/  IMAD.WIDE.U32 R12, R10, UR6, R14 ;  /* 0x000000060a0c7c25 */ /* 0x000fe2000f8e000e */
[----:B------:R-:W-:Y:S02]  /*2c00*/  ULDC UR6, c[0x0][0x284] ;  /* 0x0000a10000067ab9 */ /* 0x000fe40000000800 */
[----:B------:R-:W-:Y:S01]  /*2c10*/  ISETP.GE.OR P0, PT, R7, UR6, P0 ;  /* 0x0000000607007c0c */ /* 0x000fe20008706670 */
[----:B------:R-:W-:Y:S01]  /*2c20*/  IMAD R6, R9, UR10, RZ ;  /* 0x0000000a09067c24 */ /* 0x000fe2000f8e02ff */
[----:B------:R-:W-:Y:S01]  /*2c30*/  IADD3 R58, -R7, UR6, R58 ;  /* 0x00000006073a7c10 */ /* 0x000fe2000fffe13a */
[----:B------:R-:W-:Y:S02]  /*2c40*/  IMAD.IADD R13, R13, 0x1, R11 ;  /* 0x000000010d0d7824 */ /* 0x000fe400078e020b */
[----:B------:R-:W-:-:S02]  /*2c50*/  IMAD R59, R17, UR11, R6 ;  /* 0x0000000b113b7c24 */ /* 0x000fc4000f8e0206 */
[----:B------:R-:W-:-:S04]  /*2c60*/  IMAD.WIDE.U32 R6, R17, UR10, R12 ;  /* 0x0000000a11067c25 */ /* 0x000fc8000f8e000c */
[----:B------:R-:W-:Y:S02]  /*2c70*/  IMAD.IADD R57, R16, 0x1, -R57 ;  /* 0x0000000110397824 */ /* 0x000fe400078e0a39 */
[----:B------:R-:W-:Y:S05]  /*2c80*/  @P0 BRA `(.L_x_32) ;  /* 0x0000004800c80947 */ /* 0x000fea0003800000 */
[----:B----45:R-:W-:Y:S01]  /*2c90*/  FSETP.NEU.AND P0, PT, R93, RZ, PT ;  /* 0x000000ff5d00720b */ /* 0x030fe20003f0d000 */
[----:B------:R-:W-:Y:S01]  /*2ca0*/  BSSY B0, `(.L_x_32) ;  /* 0x00004b0000007945 */ /* 0x000fe20003800000 */
[----:B------:R-:W-:-:S11]  /*2cb0*/  IMAD.IADD R59, R7, 0x1, R59 ;  /* 0x00000001073b7824 */ /* 0x000fd600078e023b */
[----:B------:R-:W-:Y:S05]  /*2cc0*/  @!P0 BRA `(.L_x_33) ;  /* 0x0000002c002c8947 */ /* 0x000fea0003800000 */
[----:B------:R-:W-:Y:S01]  /*2cd0*/  ULDC.64 UR6, c[0x0][0x5b8] ;  /* 0x00016e0000067ab9 */ /* 0x000fe20000000a00 */
[----:B------:R-:W-:Y:S01]  /*2ce0*/  ISETP.GE.AND P1, PT, R58, 0x1, PT ;  /* 0x000000013a00780c */ /* 0x000fe20003f26270 */
[----:B------:R-:W-:Y:S01]  /*2cf0*/  IMAD R11, R19, UR6, RZ ;  /* 0x00000006130b7c24 */ /* 0x000fe2000f8e02ff */
[----:B------:R-:W-:Y:S01]  /*2d00*/  ULDC.64 UR10, c[0x0][0x5a8] ;  /* 0x00016a00000a7ab9 */ /* 0x000fe20000000a00 */
[----:B------:R-:W-:Y:S01]  /*2d10*/  IMAD.WIDE.U32 R14, R10, UR6, R14 ;  /* 0x000000060a0e7c25 */ /* 0x000fe2000f8e000e */
[----:B------:R-:W-:-:S03]  /*2d20*/  ISETP.LT.OR P3, PT, R57, 0x1, !P1 ;  /* 0x000000013900780c */ /* 0x000fc60004f61670 */
[----:B------:R-:W-:Y:S01]  /*2d30*/  IMAD R11, R10, UR7, R11 ;  /* 0x000000070a0b7c24 */ /* 0x000fe2000f8e020b */
[----:B------:R-:W-:Y:S01]  /*2d40*/  ULDC.64 UR6, c[0x0][0x5b0] ;  /* 0x00016c0000067ab9 */ /* 0x000fe20000000a00 */
[----:B------:R-:W-:Y:S02]  /*2d50*/  IMAD.MOV.U32 R10, RZ, RZ, R14 ;  /* 0x000000ffff0a7224 */ /* 0x000fe400078e000e */
[----:B------:R-:W-:Y:S02]  /*2d60*/  IMAD.IADD R11, R15, 0x1, R11 ;  /* 0x000000010f0b7824 */ /* 0x000fe400078e020b */
[----:B------:R-:W-:Y:S02]  /*2d70*/  IMAD R8, R9, UR6, RZ ;  /* 0x0000000609087c24 */ /* 0x000fe4000f8e02ff */
[----:B------:R-:W-:-:S04]  /*2d80*/  IMAD.WIDE.U32 R12, R17, UR6, R10 ;  /* 0x00000006110c7c25 */ /* 0x000fc8000f8e000a */
[--C-:B------:R-:W-:Y:S01]  /*2d90*/  IMAD R15, R17, UR7, R8.reuse ;  /* 0x00000007110f7c24 */ /* 0x100fe2000f8e0208 */
[----:B------:R-:W-:Y:S02]  /*2da0*/  IADD3 R12, P0, R12, UR10, RZ ;  /* 0x0000000a0c0c7c10 */ /* 0x000fe4000ff1e0ff */
[----:B------:R-:W-:Y:S02]  /*2db0*/  PRMT R8, RZ, 0x7610, R8 ;  /* 0x00007610ff087816 */ /* 0x000fe40000000008 */
[----:B------:R-:W-:Y:S02]  /*2dc0*/  IADD3.X R13, R13, UR11, R15, P0, !PT ;  /* 0x0000000b0d0d7c10 */ /* 0x000fe400087fe40f */
[----:B------:R-:W0:Y:S03]  /*2dd0*/  @!P3 LDC.64 R14, c[0x0][0x5c0] ;  /* 0x00017000ff0ebb82 */ /* 0x000e260000000a00 */
[----:B------:R-:W2:Y:S01]  /*2de0*/  @!P3 LDG.E.U8 R8, desc[UR20][R12.64] ;  /* 0x000000140c08b981 */ /* 0x000ea2000c1e1100 */
[----:B------:R-:W-:-:S13]  /*2df0*/  ISETP.LT.OR P2, PT, R57, 0x2, !P1 ;  /* 0x000000023900780c */ /* 0x000fda0004f41670 */
[----:B------:R-:W1:Y:S01]  /*2e00*/  @!P2 LDC.64 R24, c[0x0][0x5c0] ;  /* 0x00017000ff18ab82 */ /* 0x000e620000000a00 */
[----:B0-----:R-:W-:-:S05]  /*2e10*/  @!P3 IADD3 R14, P0, R6, R14, RZ ;  /* 0x0000000e060eb210 */ /* 0x001fca0007f1e0ff */
[----:B------:R-:W-:Y:S01]  /*2e20*/  @!P3 IMAD.X R15, R59, 0x1, R15, P0 ;  /* 0x000000013b0fb824 */ /* 0x000fe200000e060f */
[----:B--2---:R-:W-:-:S04]  /*2e30*/  LOP3.LUT R8, R8, 0xff, RZ, 0xc0, !PT ;  /* 0x000000ff08087812 */ /* 0x004fc800078ec0ff */
[----:B------:R-:W-:-:S05]  /*2e40*/  F2FP.F16.E4M3.UNPACK_B R8, R8 ;  /* 0x00000008ff08723e */ /* 0x000fca00020006ff */
[----:B------:R-:W-:-:S05]  /*2e50*/  HADD2.F32 R8, -RZ, R8.H0_H0 ;  /* 0x20000008ff087230 */ /* 0x000fca0000004100 */
[----:B------:R-:W-:-:S04]  /*2e60*/  FMUL R8, R8, R93 ;  /* 0x0000005d08087220 */ /* 0x000fc80000400000 */
[----:B------:R-:W-:-:S05]  /*2e70*/  FFMA R8, R129, R72, R8 ;  /* 0x0000004881087223 */ /* 0x000fca0000000008 */
[----:B------:R-:W-:Y:S02]  /*2e80*/  F2FP.SATFINITE.E4M3.F32.PACK_AB_MERGE_C R23, RZ, R8, RZ ;  /* 0x00000008ff17723e */ /* 0x000fe400048070ff */
[----:B------:R-:W-:-:S03]  /*2e90*/  PRMT R8, RZ, 0x7610, R8 ;  /* 0x00007610ff087816 */ /* 0x000fc60000000008 */
[----:B------:R0:W-:Y:S04]  /*2ea0*/  @!P3 STG.E.U8 desc[UR20][R14.64], R23 ;  /* 0x000000170e00b986 */ /* 0x0001e8000c101114 */
[----:B------:R-:W2:Y:S01]  /*2eb0*/  @!P2 LDG.E.U8 R8, desc[UR20][R12.64+0x1] ;  /* 0x000001140c08a981 */ /* 0x000ea2000c1e1100 */
[----:B------:R-:W-:Y:S02]  /*2ec0*/  IADD3 R21, P0, R17, 0x8, RZ ;  /* 0x0000000811157810 */ /* 0x000fe40007f1e0ff */
[----:B-1----:R-:W-:-:S03]  /*2ed0*/  @!P2 IADD3 R20, P5, R6, R24, RZ ;  /* 0x000000180614a210 */ /* 0x002fc60007fbe0ff */
[----:B------:R-:W-:Y:S01]  /*2ee0*/  IMAD.X R16, RZ, RZ, R9, P0 ;  /* 0x000000ffff107224 */ /* 0x000fe200000e0609 */
[----:B------:R-:W-:Y:S01]  /*2ef0*/  ISETP.GE.AND P0, PT, R58, 0x9, PT ;  /* 0x000000093a00780c */ /* 0x000fe20003f06270 */
[----:B0-----:R-:W-:-:S03]  /*2f00*/  IMAD.WIDE.U32 R14, R21, UR6, R10 ;  /* 0x00000006150e7c25 */ /* 0x001fc6000f8e000a */
[----:B------:R-:W-:Y:S01]  /*2f10*/  ISETP.LT.OR P3, PT, R57, 0x1, !P0 ;  /* 0x000000013900780c */ /* 0x000fe20004761670 */
[----:B------:R-:W-:Y:S01]  /*2f20*/  IMAD R16, R16, UR6, RZ ;  /* 0x0000000610107c24 */ /* 0x000fe2000f8e02ff */
[----:B------:R-:W-:-:S03]  /*2f30*/  IADD3 R14, P4, R14, UR10, RZ ;  /* 0x0000000a0e0e7c10 */ /* 0x000fc6000ff9e0ff */
[----:B------:R-:W-:Y:S02]  /*2f40*/  IMAD R23, R21, UR7, R16 ;  /* 0x0000000715177c24 */ /* 0x000fe4000f8e0210 */
[----:B------:R-:W-:-:S03]  /*2f50*/  @!P2 IMAD.X R21, R59, 0x1, R25, P5 ;  /* 0x000000013b15a824 */ /* 0x000fc600028e0619 */
[----:B------:R-:W-:Y:S02]  /*2f60*/  IADD3.X R15, R15, UR11, R23, P4, !PT ;  /* 0x0000000b0f0f7c10 */ /* 0x000fe4000a7fe417 */
[----:B--2---:R-:W-:-:S04]  /*2f70*/  LOP3.LUT R8, R8, 0xff, RZ, 0xc0, !PT ;  /* 0x000000ff08087812 */ /* 0x004fc800078ec0ff */
[----:B------:R-:W-:-:S05]  /*2f80*/  F2FP.F16.E4M3.UNPACK_B R8, R8 ;  /* 0x00000008ff08723e */ /* 0x000fca00020006ff */
[----:B------:R-:W-:-:S05]  /*2f90*/  HADD2.F32 R8, -RZ, R8.H0_H0 ;  /* 0x20000008ff087230 */ /* 0x000fca0000004100 */
[----:B------:R-:W-:Y:S01]  /*2fa0*/  FMUL R19, R8, R93 ;  /* 0x0000005d08137220 */ /* 0x000fe20000400000 */
[----:B------:R-:W-:-:S03]  /*2fb0*/  PRMT R8, RZ, 0x7610, R8 ;  /* 0x00007610ff087816 */ /* 0x000fc60000000008 */
[----:B------:R-:W-:-:S05]  /*2fc0*/  FFMA R19, R126, R72, R19 ;  /* 0x000000487e137223 */ /* 0x000fca0000000013 */
[----:B------:R-:W-:Y:S02]  /*2fd0*/  F2FP.SATFINITE.E4M3.F32.PACK_AB_MERGE_C R25, RZ, R19, RZ ;  /* 0x00000013ff19723e */ /* 0x000fe400048070ff */
[----:B------:R-:W0:Y:S03]  /*2fe0*/  @!P3 LDC.64 R18, c[0x0][0x5c0] ;  /* 0x00017000ff12bb82 */ /* 0x000e260000000a00 */
[----:B------:R1:W-:Y:S04]  /*2ff0*/  @!P2 STG.E.U8 desc[UR20][R20.64+0x1], R25 ;  /* 0x000001191400a986 */ /* 0x0003e8000c101114 */
[----:B------:R-:W2:Y:S01]  /*3000*/  @!P3 LDG.E.U8 R8, desc[UR20][R14.64] ;  /* 0x000000140e08b981 */ /* 0x000ea2000c1e1100 */
[----:B------:R-:W-:-:S13]  /*3010*/  ISETP.LT.OR P2, PT, R57, 0x2, !P0 ;  /* 0x000000023900780c */ /* 0x000fda0004741670 */
[----:B-1----:R-:W1:Y:S01]  /*3020*/  @!P2 LDC.64 R24, c[0x0][0x5c0] ;  /* 0x00017000ff18ab82 */ /* 0x002e620000000a00 */
[----:B0-----:R-:W-:-:S04]  /*3030*/  @!P3 IADD3 R18, P4, P5, R6, R18, R89 ;  /* 0x000000120612b210 */ /* 0x001fc80007d9e059 */
[----:B------:R-:W-:Y:S02]  /*3040*/  @!P3 IADD3.X R19, R59, R19, R90, P4, P5 ;  /* 0x000000133b13b210 */ /* 0x000fe400027ea45a */
        /* <DEDUP_REMOVED lines=9> */
[----:B------:R-:W-:Y:S02]  /*30e0*/  ISETP.LT.OR P3, PT, R57, 0x9, !P1 ;  /* 0x000000093900780c */ /* 0x000fe40004f61670 */
[----:B-1----:R-:W-:-:S11]  /*30f0*/  @!P2 IADD3 R20, P4, P5, R6, R24, R89 ;  /* 0x000000180614a210 */ /* 0x002fd60007d9e059 */
[----:B0-----:R-:W0:Y:S01]  /*3100*/  @!P3 LDC.64 R18, c[0x0][0x5c0] ;  /* 0x00017000ff12bb82 */ /* 0x001e220000000a00 */
[----:B--2---:R-:W-:-:S04]  /*3110*/  LOP3.LUT R8, R8, 0xff, RZ, 0xc0, !PT ;  /* 0x000000ff08087812 */ /* 0x004fc800078ec0ff */
[----:B------:R-:W-:-:S05]  /*3120*/  F2FP.F16.E4M3.UNPACK_B R8, R8 ;  /* 0x00000008ff08723e */ /* 0x000fca00020006ff */
[----:B------:R-:W-:-:S05]  /*3130*/  HADD2.F32 R8, -RZ, R8.H0_H0 ;  /* 0x20000008ff087230 */ /* 0x000fca0000004100 */
[----:B------:R-:W-:Y:S01]  /*3140*/  FMUL R21, R8, R93 ;  /* 0x0000005d08157220 */ /* 0x000fe20000400000 */
[----:B------:R-:W-:-:S03]  /*3150*/  PRMT R8, RZ, 0x7610, R8 ;  /* 0x00007610ff087816 */ /* 0x000fc60000000008 */
[----:B------:R-:W-:Y:S01]  /*3160*/  FFMA R124, R124, R72, R21 ;  /* 0x000000487c7c7223 */ /* 0x000fe20000000015 */
[----:B------:R-:W-:-:S04]  /*3170*/  @!P2 IADD3.X R21, R59, R25, R90, P4, P5 ;  /* 0x000000193b15a210 */ /* 0x000fc800027ea45a */
[----:B------:R-:W-:-:S05]  /*3180*/  F2FP.SATFINITE.E4M3.F32.PACK_AB_MERGE_C R23, RZ, R124, RZ ;  /* 0x0000007cff17723e */ /* 0x000fca00048070ff */
[----:B------:R1:W-:Y:S04]  /*3190*/  @!P2 STG.E.U8 desc[UR20][R20.64+0x1], R23 ;  /* 0x000001171400a986 */ /* 0x0003e8000c101114 */
[----:B------:R-:W2:Y:S01]  /*31a0*/  @!P3 LDG.E.U8 R8, desc[UR20][R12.64+0x8] ;  /* 0x000008140c08b981 */ /* 0x000ea2000c1e1100 */
[----:B------:R-:W-:Y:S02]  /*31b0*/  ISETP.LT.OR P2, PT, R57, 0xa, !P1 ;  /* 0x0000000a3900780c */ /* 0x000fe40004f41670 */
[----:B0-----:R-:W-:-:S05]  /*31c0*/  @!P3 IADD3 R18, P4, R6, R18, RZ ;  /* 0x000000120612b210 */ /* 0x001fca0007f9e0ff */
[----:B------:R-:W-:-:S06]  /*31d0*/  @!P3 IMAD.X R19, R59, 0x1, R19, P4 ;  /* 0x000000013b13b824 */ /* 0x000fcc00020e0613 */
[----:B------:R-:W0:Y:S01]  /*31e0*/  @!P2 LDC.64 R24, c[0x0][0x5c0] ;  /* 0x00017000ff18ab82 */ /* 0x000e220000000a00 */
[----:B--2---:R-:W-:-:S04]  /*31f0*/  LOP3.LUT R8, R8, 0xff, RZ, 0xc0, !PT ;  /* 0x000000ff08087812 */ /* 0x004fc800078ec0ff */
[----:B------:R-:W-:-:S05]  /*3200*/  F2FP.F16.E4M3.UNPACK_B R8, R8 ;  /* 0x00000008ff08723e */ /* 0x000fca00020006ff */
[----:B------:R-:W-:-:S05]  /*3210*/  HADD2.F32 R8, -RZ, R8.H0_H0 ;  /* 0x20000008ff087230 */ /* 0x000fca0000004100 */
[----:B------:R-:W-:-:S04]  /*3220*/  FMUL R8, R8, R93 ;  /* 0x0000005d08087220 */ /* 0x000fc80000400000 */
[----:B------:R-:W-:-:S05]  /*3230*/  FFMA R8, R125, R72, R8 ;  /* 0x000000487d087223 */ /* 0x000fca0000000008 */
[----:B-1----:R-:W-:Y:S02]  /*3240*/  F2FP.SATFINITE.E4M3.F32.PACK_AB_MERGE_C R23, RZ, R8, RZ ;  /* 0x00000008ff17723e */ /* 0x002fe400048070ff */
[----:B------:R-:W-:-:S03]  /*3250*/  PRMT R8, RZ, 0x7610, R8 ;  /* 0x00007610ff087816 */ /* 0x000fc60000000008 */
[----:B------:R1:W-:Y:S04]  /*3260*/  @!P3 STG.E.U8 desc[UR20][R18.64+0x8], R23 ;  /* 0x000008171200b986 */ /* 0x0003e8000c101114 */
[----:B------:R-:W2:Y:S01]  /*3270*/  @!P2 LDG.E.U8 R8, desc[UR20][R12.64+0x9] ;  /* 0x000009140c08a981 */ /* 0x000ea2000c1e1100 */
[----:B------:R-:W-:Y:S02]  /*3280*/  ISETP.LT.OR P3, PT, R57, 0x9, !P0 ;  /* 0x000000093900780c */ /* 0x000fe40004761670 */
[----:B0-----:R-:W-:-:S11]  /*3290*/  @!P2 IADD3 R20, P4, R6, R24, RZ ;  /* 0x000000180614a210 */ /* 0x001fd60007f9e0ff */
[----:B-1----:R-:W0:Y:S01]  /*32a0*/  @!P3 LDC.64 R18, c[0x0][0x5c0] ;  /* 0x00017000ff12bb82 */ /* 0x002e220000000a00 */
[----:B--2---:R-:W-:-:S04]  /*32b0*/  LOP3.LUT R8, R8, 0xff, RZ, 0xc0, !PT ;  /* 0x000000ff08087812 */ /* 0x004fc800078ec0ff */
[----:B------:R-:W-:-:S05]  /*32c0*/  F2FP.F16.E4M3.UNPACK_B R8, R8 ;  /* 0x00000008ff08723e */ /* 0x000fca00020006ff */
[----:B------:R-:W-:-:S05]  /*32d0*/  HADD2.F32 R8, -RZ, R8.H0_H0 ;  /* 0x20000008ff087230 */ /* 0x000fca0000004100 */
[----:B------:R-:W-:Y:S01]  /*32e0*/  FMUL R21, R8, R93 ;  /* 0x0000005d08157220 */ /* 0x000fe20000400000 */
[----:B------:R-:W-:-:S03]  /*32f0*/  PRMT R8, RZ, 0x7610, R8 ;  /* 0x00007610ff087816 */ /* 0x000fc60000000008 */
[----:B------:R-:W-:Y:S01]  /*3300*/  FFMA R120, R120, R72, R21 ;  /* 0x0000004878787223 */ /* 0x000fe20000000015 */
[----:B------:R-:W-:-:S04]  /*3310*/  @!P2 IMAD.X R21, R59, 0x1, R25, P4 ;  /* 0x000000013b15a824 */ /* 0x000fc800020e0619 */
[----:B------:R-:W-:-:S05]  /*3320*/  F2FP.SATFINITE.E4M3.F32.PACK_AB_MERGE_C R23, RZ, R120, RZ ;  /* 0x00000078ff17723e */ /* 0x000fca00048070ff */
[----:B------:R1:W-:Y:S04]  /*3330*/  @!P2 STG.E.U8 desc[UR20][R20.64+0x9], R23 ;  /* 0x000009171400a986 */ /* 0x0003e8000c101114 */
[----:B------:R-:W2:Y:S01]  /*3340*/  @!P3 LDG.E.U8 R8, desc[UR20][R14.64+0x8] ;  /* 0x000008140e08b981 */ /* 0x000ea2000c1e1100 */
[----:B------:R-:W-:Y:S02]  /*3350*/  ISETP.LT.OR P2, PT, R57, 0xa, !P0 ;  /* 0x0000000a3900780c */ /* 0x000fe40004741670 */
[----:B0-----:R-:W-:-:S04]  /*3360*/  @!P3 IADD3 R18, P4, P5, R6, R18, R89 ;  /* 0x000000120612b210 */ /* 0x001fc80007d9e059 */
[----:B------:R-:W-:-:S07]  /*3370*/  @!P3 IADD3.X R19, R59, R19, R90, P4, P5 ;  /* 0x000000133b13b210 */ /* 0x000fce00027ea45a */
        /* <DEDUP_REMOVED lines=11> */
[----:B0-----:R-:W-:-:S11]  /*3430*/  @!P2 IADD3 R20, P4, P5, R6, R24, R89 ;  /* 0x000000180614a210 */ /* 0x001fd60007d9e059 */
[----:B-1----:R-:W0:Y:S01]  /*3440*/  @!P3 LDC.64 R18, c[0x0][0x5c0] ;  /* 0x00017000ff12bb82 */ /* 0x002e220000000a00 */
        /* <DEDUP_REMOVED lines=74> */
[----:B------:R2:W3:Y:S01]  /*38f0*/  @!P1 LDG.E.U8 R8, desc[UR20][R12.64+0x19] ;  /* 0x000019140c089981 */ /* 0x0004e2000c1e1100 */
[----:B------:R-:W-:Y:S02]  /*3900*/  ISETP.LT.OR P2, PT, R57, 0x19, !P0 ;  /* 0x000000193900780c */ /* 0x000fe40004741670 */
[----:B0-----:R-:W-:-:S11]  /*3910*/  @!P1 IADD3 R20, P3, R6, R24, RZ ;  /* 0x0000001806149210 */ /* 0x001fd60007f7e0ff */
[----:B--2---:R-:W0:Y:S01]  /*3920*/  @!P2 LDC.64 R12, c[0x0][0x5c0] ;  /* 0x00017000ff0cab82 */ /* 0x004e220000000a00 */
[----:B---3--:R-:W-:-:S04]  /*3930*/  LOP3.LUT R8, R8, 0xff, RZ, 0xc0, !PT ;  /* 0x000000ff08087812 */ /* 0x008fc800078ec0ff */
[----:B------:R-:W-:-:S05]  /*3940*/  F2FP.F16.E4M3.UNPACK_B R8, R8 ;  /* 0x00000008ff08723e */ /* 0x000fca00020006ff */
[----:B------:R-:W-:-:S05]  /*3950*/  HADD2.F32 R8, -RZ, R8.H0_H0 ;  /* 0x20000008ff087230 */ /* 0x000fca0000004100 */
[----:B------:R-:W-:Y:S01]  /*3960*/  FMUL R21, R8, R93 ;  /* 0x0000005d08157220 */ /* 0x000fe20000400000 */
[----:B------:R-:W-:-:S03]  /*3970*/  PRMT R8, RZ, 0x7610, R8 ;  /* 0x00007610ff087816 */ /* 0x000fc60000000008 */
[----:B------:R-:W-:Y:S01]  /*3980*/  FFMA R112, R112, R72, R21 ;  /* 0x0000004870707223 */ /* 0x000fe20000000015 */
[----:B------:R-:W-:-:S04]  /*3990*/  @!P1 IMAD.X R21, R59, 0x1, R25, P3 ;  /* 0x000000013b159824 */ /* 0x000fc800018e0619 */
[----:B-1----:R-:W-:-:S05]  /*39a0*/  F2FP.SATFINITE.E4M3.F32.PACK_AB_MERGE_C R19, RZ, R112, RZ ;  /* 0x00000070ff13723e */ /* 0x002fca00048070ff */
        /* <DEDUP_REMOVED lines=14> */
[----:B------:R3:W4:Y:S01]  /*3a90*/  @!P1 LDG.E.U8 R8, desc[UR20][R14.64+0x19] ;  /* 0x000019140e089981 */ /* 0x000722000c1e1100 */
[----:B-1----:R-:W-:Y:S02]  /*3aa0*/  IADD3 R21, P0, R17, 0x80, RZ ;  /* 0x0000008011157810 */ /* 0x002fe40007f1e0ff */
[----:B0-----:R-:W-:-:S03]  /*3ab0*/  @!P1 IADD3 R18, P4, P5, R6, R24, R89 ;  /* 0x0000001806129210 */ /* 0x001fc60007d9e059 */
[----:B------:R-:W-:Y:S01]  /*3ac0*/  IMAD.X R16, RZ, RZ, R9, P0 ;  /* 0x000000ffff107224 */ /* 0x000fe200000e0609 */
[----:B------:R-:W-:Y:S01]  /*3ad0*/  ISETP.GE.AND P0, PT, R58, 0x81, PT ;  /* 0x000000813a00780c */ /* 0x000fe20003f06270 */
[----:B--2---:R-:W-:-:S03]  /*3ae0*/  IMAD.WIDE.U32 R12, R21, UR6, R10 ;  /* 0x00000006150c7c25 */ /* 0x004fc6000f8e000a */
[----:B------:R-:W-:Y:S01]  /*3af0*/  ISETP.LT.OR P3, PT, R57, 0x1, !P0 ;  /* 0x000000013900780c */ /* 0x000fe20004761670 */
[----:B------:R-:W-:Y:S01]  /*3b00*/  IMAD R16, R16, UR6, RZ ;  /* 0x0000000610107c24 */ /* 0x000fe2000f8e02ff */
[----:B------:R-:W-:-:S03]  /*3b10*/  IADD3 R12, P2, R12, UR10, RZ ;  /* 0x0000000a0c0c7c10 */ /* 0x000fc6000ff5e0ff */
[----:B------:R-:W-:-:S05]  /*3b20*/  IMAD R21, R21, UR7, R16 ;  /* 0x0000000715157c24 */ /* 0x000fca000f8e0210 */
[----:B------:R-:W-:-:S03]  /*3b30*/  IADD3.X R13, R13, UR11, R21, P2, !PT ;  /* 0x0000000b0d0d7c10 */ /* 0x000fc600097fe415 */
[----:B---3--:R-:W0:Y:S01]  /*3b40*/  @!P3 LDC.64 R14, c[0x0][0x5c0] ;  /* 0x00017000ff0ebb82 */ /* 0x008e220000000a00 */
[----:B----4-:R-:W-:-:S04]  /*3b50*/  LOP3.LUT R8, R8, 0xff, RZ, 0xc0, !PT ;  /* 0x000000ff08087812 */ /* 0x010fc800078ec0ff */
        /* <DEDUP_REMOVED lines=22> */
[----:B------:R-:W-:Y:S02]  /*3cc0*/  IADD3 R21, P1, R17, 0x88, RZ ;  /* 0x0000008811157810 */ /* 0x000fe40007f3e0ff */
[----:B0-----:R-:W-:-:S03]  /*3cd0*/  @!P2 IADD3 R20, P4, P5, R6, R24, R91 ;  /* 0x000000180614a210 */ /* 0x001fc60007d9e05b */
[----:B------:R-:W-:Y:S01]  /*3ce0*/  IMAD.X R16, RZ, RZ, R9, P1 ;  /* 0x000000ffff107224 */ /* 0x000fe200008e0609 */
[----:B------:R-:W-:Y:S01]  /*3cf0*/  ISETP.GE.AND P1, PT, R58, 0x89, PT ;  /* 0x000000893a00780c */ /* 0x000fe20003f26270 */
[----:B-1----:R-:W-:-:S03]  /*3d00*/  IMAD.WIDE.U32 R14, R21, UR6, R10 ;  /* 0x00000006150e7c25 */ /* 0x002fc6000f8e000a */
[----:B------:R-:W-:Y:S01]  /*3d10*/  ISETP.LT.OR P3, PT, R57, 0x1, !P1 ;  /* 0x000000013900780c */ /* 0x000fe20004f61670 */
[----:B------:R-:W-:-:S04]  /*3d20*/  IMAD R16, R16, UR6, RZ ;  /* 0x0000000610107c24 */ /* 0x000fc8000f8e02ff */
[----:B------:R-:W-:Y:S01]  /*3d30*/  IMAD R23, R21, UR7, R16 ;  /* 0x0000000715177c24 */ /* 0x000fe2000f8e0210 */
[----:B------:R-:W-:Y:S02]  /*3d40*/  @!P2 IADD3.X R21, R59, R25, R92, P4, P5 ;  /* 0x000000193b15a210 */ /* 0x000fe400027ea45c */
[----:B------:R-:W-:-:S04]  /*3d50*/  IADD3 R14, P4, R14, UR10, RZ ;  /* 0x0000000a0e0e7c10 */ /* 0x000fc8000ff9e0ff */
[----:B------:R-:W-:Y:S02]  /*3d60*/  IADD3.X R15, R15, UR11, R23, P4, !PT ;  /* 0x0000000b0f0f7c10 */ /* 0x000fe4000a7fe417 */
[----:B------:R-:W0:Y:S01]  /*3d70*/  @!P3 LDC.64 R22, c[0x0][0x5c0] ;  /* 0x00017000ff16bb82 */ /* 0x000e220000000a00 */
[----:B--2---:R-:W-:-:S04]  /*3d80*/  LOP3.LUT R8, R8, 0xff, RZ, 0xc0, !PT ;  /* 0x000000ff08087812 */ /* 0x004fc800078ec0ff */
[----:B------:R-:W-:-:S05]  /*3d90*/  F2FP.F16.E4M3.UNPACK_B R8, R8 ;  /* 0x00000008ff08723e */ /* 0x000fca00020006ff */
[----:B------:R-:W-:-:S05]  /*3da0*/  HADD2.F32 R8, -RZ, R8.H0_H0 ;  /* 0x20000008ff087230 */ /* 0x000fca0000004100 */
[----:B------:R-:W-:Y:S01]  /*3db0*/  FMUL R19, R8, R93 ;  /* 0x0000005d08137220 */ /* 0x000fe20000400000 */
[----:B------:R-:W-:-:S03]  /*3dc0*/  PRMT R8, RZ, 0x7610, R8 ;  /* 0x00007610ff087816 */ /* 0x000fc60000000008 */
[----:B------:R-:W-:-:S05]  /*3dd0*/  FFMA R19, R108, R72, R19 ;  /* 0x000000486c137223 */ /* 0x000fca0000000013 */
[----:B------:R-:W-:-:S05]  /*3de0*/  F2FP.SATFINITE.E4M3.F32.PACK_AB_MERGE_C R25, RZ, R19, RZ ;  /* 0x00000013ff19723e */ /* 0x000fca00048070ff */
[----:B------:R1:W-:Y:S04]  /*3df0*/  @!P2 STG.E.U8 desc[UR20][R20.64+0x1], R25 ;  /* 0x000001191400a986 */ /* 0x0003e8000c101114 */
[----:B------:R-:W2:Y:S01]  /*3e00*/  @!P3 LDG.E.U8 R8, desc[UR20][R14.64] ;  /* 0x000000140e08b981 */ /* 0x000ea2000c1e1100 */
[----:B------:R-:W-:Y:S02]  /*3e10*/  @!P3 IADD3 R19, P4, P5, R91, R6, R89 ;  /* 0x000000065b13b210 */ /* 0x000fe40007d9e059 */
[----:B------:R-:W-:Y:S02]  /*3e20*/  ISETP.LT.OR P2, PT, R57, 0x2, !P1 ;  /* 0x000000023900780c */ /* 0x000fe40004f41670 */
[----:B------:R-:W-:Y:S02]  /*3e30*/  @!P3 IADD3.X R16, R92, R59, R90, P4, P5 ;  /* 0x0000003b5c10b210 */ /* 0x000fe400027ea45a */
[----:B0-----:R-:W-:-:S05]  /*3e40*/  @!P3 IADD3 R18, P4, R19, R22, RZ ;  /* 0x000000161312b210 */ /* 0x001fca0007f9e0ff */
[----:B------:R-:W-:-:S04]  /*3e50*/  @!P3 IMAD.X R19, R16, 0x1, R23, P4 ;  /* 0x000000011013b824 */ /* 0x000fc800020e0617 */
        /* <DEDUP_REMOVED lines=9> */
[----:B------:R-:W3:Y:S01]  /*3ef0*/  @!P2 LDG.E.U8 R8, desc[UR20][R14.64+0x1] ;  /* 0x000001140e08a981 */ /* 0x000ee2000c1e1100 */
[----:B-1----:R-:W-:Y:S02]  /*3f00*/  @!P2 IADD3 R25, P4, P5, R91, R6, R89 ;  /* 0x000000065b19a210 */ /* 0x002fe40007d9e059 */
[----:B------:R-:W-:-:S13]  /*3f10*/  ISETP.LT.OR P3, PT, R57, 0x9, !P0 ;  /* 0x000000093900780c */ /* 0x000fda0004761670 */
[----:B--2---:R-:W1:Y:S01]  /*3f20*/  @!P3 LDC.64 R18, c[0x0][0x5c0] ;  /* 0x00017000ff12bb82 */ /* 0x004e620000000a00 */
[----:B---3--:R-:W-:-:S04]  /*3f30*/  LOP3.LUT R8, R8, 0xff, RZ, 0xc0, !PT ;  /* 0x000000ff08087812 */ /* 0x008fc800078ec0ff */
[----:B------:R-:W-:-:S05]  /*3f40*/  F2FP.F16.E4M3.UNPACK_B R8, R8 ;  /* 0x00000008ff08723e */ /* 0x000fca00020006ff */
[----:B------:R-:W-:-:S05]  /*3f50*/  HADD2.F32 R8, -RZ, R8.H0_H0 ;  /* 0x20000008ff087230 */ /* 0x000fca0000004100 */
[----:B------:R-:W-:Y:S01]  /*3f60*/  FMUL R21, R8, R93 ;  /* 0x0000005d08157220 */ /* 0x000fe20000400000 */
[----:B------:R-:W-:Y:S02]  /*3f70*/  @!P2 IADD3.X R8, R92, R59, R90, P4, P5 ;  /* 0x0000003b5c08a210 */ /* 0x000fe400027ea45a */
[----:B0-----:R-:W-:Y:S01]  /*3f80*/  @!P2 IADD3 R20, P4, R25, R26, RZ ;  /* 0x0000001a1914a210 */ /* 0x001fe20007f9e0ff */
[----:B------:R-:W-:-:S04]  /*3f90*/  FFMA R104, R104, R72, R21 ;  /* 0x0000004868687223 */ /* 0x000fc80000000015 */
[----:B------:R-:W-:Y:S01]  /*3fa0*/  @!P2 IMAD.X R21, R8, 0x1, R27, P4 ;  /* 0x000000010815a824 */ /* 0x000fe200020e061b */
[----:B------:R-:W-:Y:S02]  /*3fb0*/  F2FP.SATFINITE.E4M3.F32.PACK_AB_MERGE_C R23, RZ, R104, RZ ;  /* 0x00000068ff17723e */ /* 0x000fe400048070ff */
[----:B------:R-:W-:-:S03]  /*3fc0*/  PRMT R8, RZ, 0x7610, R8 ;  /* 0x00007610ff087816 */ /* 0x000fc60000000008 */
[----:B------:R0:W-:Y:S04]  /*3fd0*/  @!P2 STG.E.U8 desc[UR20][R20.64+0x1], R23 ;  /* 0x000001171400a986 */ /* 0x0001e8000c101114 */
[----:B------:R-:W2:Y:S01]  /*3fe0*/  @!P3 LDG.E.U8 R8, desc[UR20][R12.64+0x8] ;  /* 0x000008140c08b981 */ /* 0x000ea2000c1e1100 */
[----:B------:R-:W-:Y:S02]  /*3ff0*/  ISETP.LT.OR P2, PT, R57, 0xa, !P0 ;  /* 0x0000000a3900780c */ /* 0x000fe40004741670 */
[----:B-1----:R-:W-:-:S04]  /*4000*/  @!P3 IADD3 R18, P4, P5, R6, R18, R91 ;  /* 0x000000120612b210 */ /* 0x002fc80007d9e05b */
[----:B------:R-:W-:-:S07]  /*4010*/  @!P3 IADD3.X R19, R59, R19, R92, P4, P5 ;  /* 0x000000133b13b210 */ /* 0x000fce00027ea45c */
[----:B------:R-:W1:Y:S01]  /*4020*/  @!P2 LDC.64 R24, c[0x0][0x5c0] ;  /* 0x00017000ff18ab82 */ /* 0x000e620000000a00 */
[----:B--2---:R-:W-:-:S04]  /*4030*/  LOP3.LUT R8, R8, 0xff, RZ, 0xc0, !PT ;  /* 0x000000ff08087812 */ /* 0x004fc800078ec0ff */
[----:B------:R-:W-:-:S05]  /*4040*/  F2FP.F16.E4M3.UNPACK_B R8, R8 ;  /* 0x00000008ff08723e */ /* 0x000fca00020006ff */
[----:B------:R-:W-:-:S05]  /*4050*/  HADD2.F32 R8, -RZ, R8.H0_H0 ;  /* 0x20000008ff087230 */ /* 0x000fca0000004100 */
[----:B------:R-:W-:-:S04]  /*4060*/  FMUL R8, R8, R93 ;  /* 0x0000005d08087220 */ /* 0x000fc80000400000 */
[----:B------:R-:W-:-:S05]  /*4070*/  FFMA R8, R109, R72, R8 ;  /* 0x000000486d087223 */ /* 0x000fca0000000008 */
[----:B0-----:R-:W-:Y:S02]  /*4080*/  F2FP.SATFINITE.E4M3.F32.PACK_AB_MERGE_C R23, RZ, R8, RZ ;  /* 0x00000008ff17723e */ /* 0x001fe400048070ff */
[----:B------:R-:W-:-:S03]  /*4090*/  PRMT R8, RZ, 0x7610, R8 ;  /* 0x00007610ff087816 */ /* 0x000fc60000000008 */
[----:B------:R0:W-:Y:S04]  /*40a0*/  @!P3 STG.E.U8 desc[UR20][R18.64+0x8], R23 ;  /* 0x000008171200b986 */ /* 0x0001e8000c101114 */
[----:B------:R-:W2:Y:S01]  /*40b0*/  @!P2 LDG.E.U8 R8, desc[UR20][R12.64+0x9] ;  /* 0x000009140c08a981 */ /* 0x000ea2000c1e1100 */
[----:B------:R-:W-:Y:S02]  /*40c0*/  ISETP.LT.OR P3, PT, R57, 0x9, !P1 ;  /* 0x000000093900780c */ /* 0x000fe40004f61670 */
[----:B-1----:R-:W-:Y:S02]  /*40d0*/  @!P2 IADD3 R20, P4, P5, R6, R24, R91 ;  /* 0x000000180614a210 */ /* 0x002fe40007d9e05b */
[----:B--2---:R-:W-:-:S04]  /*40e0*/  LOP3.LUT R8, R8, 0xff, RZ, 0xc0, !PT ;  /* 0x000000ff08087812 */ /* 0x004fc800078ec0ff */
[----:B------:R-:W-:-:S05]  /*40f0*/  F2FP.F16.E4M3.UNPACK_B R8, R8 ;  /* 0x00000008ff08723e */ /* 0x000fca00020006ff */
[----:B------:R-:W-:-:S05]  /*4100*/  HADD2.F32 R8, -RZ, R8.H0_H0 ;  /* 0x20000008ff087230 */ /* 0x000fca0000004100 */
[----:B------:R-:W-:Y:S01]  /*4110*/  FMUL R21, R8, R93 ;  /* 0x0000005d08157220 */ /* 0x000fe20000400000 */
[----:B------:R-:W-:-:S03]  /*4120*/  PRMT R8, RZ, 0x7610, R8 ;  /* 0x00007610ff087816 */ /* 0x000fc60000000008 */
[----:B------:R-:W-:Y:S01]  /*4130*/  FFMA R106, R106, R72, R21 ;  /* 0x000000486a6a7223 */ /* 0x000fe20000000015 */
[----:B------:R-:W-:Y:S02]  /*4140*/  @!P2 IADD3.X R21, R59, R25, R92, P4, P5 ;  /* 0x000000193b15a210 */ /* 0x000fe400027ea45c */
[----:B------:R-:W1:Y:S02]  /*4150*/  @!P3 LDC.64 R24, c[0x0][0x5c0] ;  /* 0x00017000ff18bb82 */ /* 0x000e640000000a00 */
[----:B0-----:R-:W-:-:S05]  /*4160*/  F2FP.SATFINITE.E4M3.F32.PACK_AB_MERGE_C R23, RZ, R106, RZ ;  /* 0x0000006aff17723e */ /* 0x001fca00048070ff */
[----:B------:R0:W-:Y:S04]  /*4170*/  @!P2 STG.E.U8 desc[UR20][R20.64+0x9], R23 ;  /* 0x000009171400a986 */ /* 0x0001e8000c101114 */
[----:B------:R-:W2:Y:S01]  /*4180*/  @!P3 LDG.E.U8 R8, desc[UR20][R14.64+0x8] ;  /* 0x000008140e08b981 */ /* 0x000ea2000c1e1100 */
[----:B------:R-:W-:Y:S02]  /*4190*/  @!P3 IADD3 R19, P4, P5, R91, R6, R89 ;  /* 0x000000065b13b210 */ /* 0x000fe40007d9e059 */
[----:B------:R-:W-:Y:S02]  /*41a0*/  ISETP.LT.OR P2, PT, R57, 0xa, !P1 ;  /* 0x0000000a3900780c */ /* 0x000fe40004f41670 */
[----:B------:R-:W-:Y:S02]  /*41b0*/  @!P3 IADD3.X R16, R92, R59, R90, P4, P5 ;  /* 0x0000003b5c10b210 */ /* 0x000fe400027ea45a */
[----:B-1----:R-:W-:-:S09]  /*41c0*/  @!P3 IADD3 R18, P4, R19, R24, RZ ;  /* 0x000000181312b210 */ /* 0x002fd20007f9e0ff */
[----:B------:R-:W1:Y:S01]  /*41d0*/  @!P2 LDC.64 R26, c[0x0][0x5c0] ;  /* 0x00017000ff1aab82 */ /* 0x000e620000000a00 */
[----:B------:R-:W-:Y:S01]  /*41e0*/  @!P3 IMAD.X R19, R16, 0x1, R25, P4 ;  /* 0x000000011013b824 */ /* 0x000fe200020e0619 */
        /* <DEDUP_REMOVED lines=9> */
[----:B------:R-:W-:Y:S02]  /*4280*/  @!P2 IADD3 R25, P4, P5, R91, R6, R89 ;  /* 0x000000065b19a210 */ /* 0x000fe40007d9e059 */
[----:B------:R-:W-:-:S13]  /*4290*/  ISETP.LT.OR P3, PT, R57, 0x11, !P0 ;  /* 0x000000113900780c */ /* 0x000fda0004761670 */
[----:B0-----:R-:W0:Y:S01]  /*42a0*/  @!P3 LDC.64 R18, c[0x0][0x5c0] ;  /* 0x00017000ff12bb82 */ /* 0x001e220000000a00 */
[----:B--2---:R-:W-:-:S04]  /*42b0*/  LOP3.LUT R8, R8, 0xff, RZ, 0xc0, !PT ;  /* 0x000000ff08087812 */ /* 0x004fc800078ec0ff */
[----:B------:R-:W-:-:S05]  /*42c0*/  F2FP.F16.E4M3.UNPACK_B R8, R8 ;  /* 0x00000008ff08723e */ /* 0x000fca00020006ff */
[----:B------:R-:W-:-:S05]  /*42d0*/  HADD2.F32 R8, -RZ, R8.H0_H0 ;  /* 0x20000008ff087230 */ /* 0x000fca0000004100 */
[----:B------:R-:W-:Y:S01]  /*42e0*/  FMUL R21, R8, R93 ;  /* 0x0000005d08157220 */ /* 0x000fe20000400000 */
[----:B------:R-:W-:Y:S02]  /*42f0*/  @!P2 IADD3.X R8, R92, R59, R90, P4, P5 ;  /* 0x0000003b5c08a210 */ /* 0x000fe400027ea45a */
[----:B-1----:R-:W-:Y:S01]  /*4300*/  @!P2 IADD3 R20, P4, R25, R26, RZ ;  /* 0x0000001a1914a210 */ /* 0x002fe20007f9e0ff */
[----:B------:R-:W-:-:S04]  /*4310*/  FFMA R100, R100, R72, R21 ;  /* 0x0000004864647223 */ /* 0x000fc80000000015 */
[----:B------:R-:W-:Y:S01]  /*4320*/  @!P2 IMAD.X R21, R8, 0x1, R27, P4 ;  /* 0x000000010815a824 */ /* 0x000fe200020e061b */
[----:B------:R-:W-:Y:S02]  /*4330*/  F2FP.SATFINITE.E4M3.F32.PACK_AB_MERGE_C R23, RZ, R100, RZ ;  /* 0x00000064ff17723e */ /* 0x000fe400048070ff */
[----:B------:R-:W-:-:S03]  /*4340*/  PRMT R8, RZ, 0x7610, R8 ;  /* 0x00007610ff087816 */ /* 0x000fc60000000008 */
        /* <DEDUP_REMOVED lines=16> */
[----:B0-----:R-:W-:Y:S02]  /*4450*/  @!P2 IADD3 R20, P4, P5, R6, R24, R91 ;  /* 0x000000180614a210 */ /* 0x001fe40007d9e05b */
[----:B--2---:R-:W-:-:S04]  /*4460*/  LOP3.LUT R8, R8, 0xff, RZ, 0xc0, !PT ;  /* 0x000000ff08087812 */ /* 0x004fc800078ec0ff */
[----:B------:R-:W-:-:S05]  /*4470*/  F2FP.F16.E4M3.UNPACK_B R8, R8 ;  /* 0x00000008ff08723e */ /* 0x000fca00020006ff */
[----:B------:R-:W-:-:S05]  /*4480*/  HADD2.F32 R8, -RZ, R8.H0_H0 ;  /* 0x20000008ff087230 */ /* 0x000fca0000004100 */
[----:B------:R-:W-:Y:S01]  /*4490*/  FMUL R21, R8, R93 ;  /* 0x0000005d08157220 */ /* 0x000fe20000400000 */
[----:B------:R-:W-:-:S03]  /*44a0*/  PRMT R8, RZ, 0x7610, R8 ;  /* 0x00007610ff087816 */ /* 0x000fc60000000008 */
[----:B------:R-:W-:Y:S01]  /*44b0*/  FFMA R102, R102, R72, R21 ;  /* 0x0000004866667223 */ /* 0x000fe20000000015 */
[----:B------:R-:W-:Y:S02]  /*44c0*/  @!P2 IADD3.X R21, R59, R25, R92, P4, P5 ;  /* 0x000000193b15a210 */ /* 0x000fe400027ea45c */
[----:B------:R-:W0:Y:S02]  /*44d0*/  @!P3 LDC.64 R24, c[0x0][0x5c0] ;  /* 0x00017000ff18bb82 */ /* 0x000e240000000a00 */
[----:B-1----:R-:W-:-:S05]  /*44e0*/  F2FP.SATFINITE.E4M3.F32.PACK_AB_MERGE_C R23, RZ, R102, RZ ;  /* 0x00000066ff17723e */ /* 0x002fca00048070ff */
        /* <DEDUP_REMOVED lines=17> */
[----:B------:R-:W-:Y:S02]  /*4600*/  @!P2 IADD3 R21, P4, P5, R91, R6, R89 ;  /* 0x000000065b15a210 */ /* 0x000fe40007d9e059 */
[----:B------:R-:W-:Y:S02]  /*4610*/  ISETP.LT.OR P3, PT, R57, 0x19, !P0 ;  /* 0x000000193900780c */ /* 0x000fe40004761670 */
[----:B------:R-:W-:Y:S02]  /*4620*/  @!P2 IADD3.X R16, R92, R59, R90, P4, P5 ;  /* 0x0000003b5c10a210 */ /* 0x000fe400027ea45a */
[----:B0-----:R-:W-:-:S05]  /*4630*/  @!P2 IADD3 R20, P4, R21, R24, RZ ;  /* 0x000000181514a210 */ /* 0x001fca0007f9e0ff */
[----:B------:R-:W-:-:S04]  /*4640*/  @!P2 IMAD.X R21, R16, 0x1, R25, P4 ;  /* 0x000000011015a824 */ /* 0x000fc800020e0619 */
[----:B-1----:R-:W0:Y:S01]  /*4650*/  @!P3 LDC.64 R18, c[0x0][0x5c0] ;  /* 0x00017000ff12bb82 */ /* 0x002e220000000a00 */
        /* <DEDUP_REMOVED lines=35> */
[----:B------:R-:W-:Y:S02]  /*4890*/  @!P2 IADD3 R13, P0, P3, R91, R6, R89 ;  /* 0x000000065b0da210 */ /* 0x000fe40007b1e059 */
[----:B------:R-:W-:Y:S02]  /*48a0*/  ISETP.LT.OR P1, PT, R57, 0x1a, !P1 ;  /* 0x0000001a3900780c */ /* 0x000fe40004f21670 */
[----:B0-----:R-:W-:Y:S02]  /*48b0*/  @!P2 IADD3 R12, P4, R13, R22, RZ ;  /* 0x000000160d0ca210 */ /* 0x001fe40007f9e0ff */
[----:B------:R-:W-:-:S05]  /*48c0*/  @!P2 IADD3.X R16, R92, R59, R90, P0, P3 ;  /* 0x0000003b5c10a210 */ /* 0x000fca00007e645a */
        /* <DEDUP_REMOVED lines=11> */
[----:B-1----:R-:W-:-:S05]  /*4980*/  IADD3 R21, P0, R17, 0x100, RZ ;  /* 0x0000010011157810 */ /* 0x002fca0007f1e0ff */
[----:B--2---:R-:W-:Y:S01]  /*4990*/  IMAD.WIDE.U32 R12, R21, UR6, R10 ;  /* 0x00000006150c7c25 */ /* 0x004fe2000f8e000a */
[----:B---3--:R-:W-:-:S04]  /*49a0*/  LOP3.LUT R8, R8, 0xff, RZ, 0xc0, !PT ;  /* 0x000000ff08087812 */ /* 0x008fc800078ec0ff */
[----:B------:R-:W-:-:S05]  /*49b0*/  F2FP.F16.E4M3.UNPACK_B R8, R8 ;  /* 0x00000008ff08723e */ /* 0x000fca00020006ff */
[----:B------:R-:W-:-:S05]  /*49c0*/  HADD2.F32 R8, -RZ, R8.H0_H0 ;  /* 0x20000008ff087230 */ /* 0x000fca0000004100 */
[----:B------:R-:W-:Y:S01]  /*49d0*/  FMUL R19, R8, R93 ;  /* 0x0000005d08137220 */ /* 0x000fe20000400000 */
[----:B------:R-:W-:Y:S01]  /*49e0*/  IMAD.X R8, RZ, RZ, R9, P0 ;  /* 0x000000ffff087224 */ /* 0x000fe200000e0609 */
[----:B------:R-:W-:Y:S02]  /*49f0*/  ISETP.GE.AND P0, PT, R58, 0x101, PT ;  /* 0x000001013a00780c */ /* 0x000fe40003f06270 */
[----:B------:R-:W-:Y:S01]  /*4a00*/  FFMA R96, R96, R72, R19 ;  /* 0x0000004860607223 */ /* 0x000fe20000000013 */
[----:B------:R-:W-:Y:S01]  /*4a10*/  @!P1 IADD3 R19, P4, P5, R91, R6, R89 ;  /* 0x000000065b139210 */ /* 0x000fe20007d9e059 */
[----:B------:R-:W-:Y:S01]  /*4a20*/  IMAD R8, R8, UR6, RZ ;  /* 0x0000000608087c24 */ /* 0x000fe2000f8e02ff */
[----:B------:R-:W-:Y:S02]  /*4a30*/  ISETP.LT.OR P2, PT, R57, 0x1, !P0 ;  /* 0x000000013900780c */ /* 0x000fe40004741670 */
[----:B0-----:R-:W-:Y:S01]  /*4a40*/  @!P1 IADD3 R18, P3, R19, R24, RZ ;  /* 0x0000001813129210 */ /* 0x001fe20007f7e0ff */
[----:B------:R-:W-:Y:S01]  /*4a50*/  IMAD R21, R21, UR7, R8 ;  /* 0x0000000715157c24 */ /* 0x000fe2000f8e0208 */
[----:B------:R-:W-:-:S02]  /*4a60*/  @!P1 IADD3.X R14, R92, R59, R90, P4, P5 ;  /* 0x0000003b5c0e9210 */ /* 0x000fc400027ea45a */
[----:B------:R-:W-:Y:S02]  /*4a70*/  IADD3 R12, P4, R12, UR10, RZ ;  /* 0x0000000a0c0c7c10 */ /* 0x000fe4000ff9e0ff */
[----:B------:R-:W-:Y:S01]  /*4a80*/  F2FP.SATFINITE.E4M3.F32.PACK_AB_MERGE_C R23, RZ, R96, RZ ;  /* 0x00000060ff17723e */ /* 0x000fe200048070ff */
[----:B------:R-:W-:Y:S01]  /*4a90*/  @!P1 IMAD.X R19, R14, 0x1, R25, P3 ;  /* 0x000000010e139824 */ /* 0x000fe200018e0619 */
[----:B------:R-:W-:Y:S02]  /*4aa0*/  PRMT R8, RZ, 0x7610, R8 ;  /* 0x00007610ff087816 */ /* 0x000fe40000000008 */
[----:B------:R-:W-:Y:S01]  /*4ab0*/  IADD3.X R13, R13, UR11, R21, P4, !PT ;  /* 0x0000000b0d0d7c10 */ /* 0x000fe2000a7fe415 */
[----:B------:R-:W0:Y:S01]  /*4ac0*/  @!P2 LDC.64 R14, c[0x0][0x5c0] ;  /* 0x00017000ff0eab82 */ /* 0x000e220000000a00 */
[----:B------:R1:W-:Y:S04]  /*4ad0*/  @!P1 STG.E.U8 desc[UR20][R18.64+0x19], R23 ;  /* 0x0000191712009986 */ /* 0x0003e8000c101114 */
[----:B------:R-:W2:Y:S01]  /*4ae0*/  @!P2 LDG.E.U8 R8, desc[UR20][R12.64] ;  /* 0x000000140c08a981 */ /* 0x000ea2000c1e1100 */
[----:B------:R-:W-:-:S13]  /*4af0*/  ISETP.LT.OR P3, PT, R57, 0x2, !P0 ;  /* 0x000000023900780c */ /* 0x000fda0004761670 */
[----:B------:R-:W3:Y:S01]  /*4b00*/  @!P3 LDC.64 R20, c[0x0][0x5c0] ;  /* 0x00017000ff14bb82 */ /* 0x000ee20000000a00 */
[----:B0-----:R-:W-:-:S04]  /*4b10*/  @!P2 IADD3 R14, P1, P4, R6, R14, R87 ;  /* 0x0000000e060ea210 */ /* 0x001fc80007c3e057 */
[----:B------:R-:W-:Y:S02]  /*4b20*/  @!P2 IADD3.X R15, R59, R15, R88, P1, P4 ;  /* 0x0000000f3b0fa210 */ /* 0x000fe40000fe8458 */
        /* <DEDUP_REMOVED lines=10> */
[----:B---3--:R-:W-:-:S03]  /*4bd0*/  @!P3 IADD3 R16, P4, P5, R6, R20, R87 ;  /* 0x000000140610b210 */ /* 0x008fc60007d9e057 */
[----:B------:R-:W-:Y:S01]  /*4be0*/  IMAD.X R9, RZ, RZ, R9, P1 ;  /* 0x000000ffff097224 */ /* 0x000fe200008e0609 */
[----:B------:R-:W-:Y:S01]  /*4bf0*/  ISETP.GE.AND P1, PT, R58, 0x109, PT ;  /* 0x000001093a00780c */ /* 0x000fe20003f26270 */
[----:B------:R-:W-:-:S03]  /*4c00*/  IMAD.WIDE.U32 R10, R17, UR6, R10 ;  /* 0x00000006110a7c25 */ /* 0x000fc6000f8e000a */
[----:B------:R-:W-:Y:S01]  /*4c10*/  ISETP.LT.OR P2, PT, R57, 0x1, !P1 ;  /* 0x000000013900780c */ /* 0x000fe20004f41670 */
[----:B------:R-:W-:-:S04]  /*4c20*/  IMAD R18, R9, UR6, RZ ;  /* 0x0000000609127c24 */ /* 0x000fc8000f8e02ff */
[----:B0-----:R-:W-:Y:S01]  /*4c30*/  IMAD R15, R17, UR7, R18 ;  /* 0x00000007110f7c24 */ /* 0x001fe2000f8e0212 */
[----:B------:R-:W-:-:S07]  /*4c40*/  @!P3 IADD3.X R17, R59, R21, R88, P4, P5 ;  /* 0x000000153b11b210 */ /* 0x000fce00027ea458 */
[----:B------:R-:W0:Y:S01]  /*4c50*/  @!P2 LDC.64 R20, c[0x0][0x5c0] ;  /* 0x00017000ff14ab82 */ /* 0x000e220000000a00 */
[----:B--2---:R-:W-:-:S04]  /*4c60*/  LOP3.LUT R8, R8, 0xff, RZ, 0xc0, !PT ;  /* 0x000000ff08087812 */ /* 0x004fc800078ec0ff */
[----:B------:R-:W-:-:S05]  /*4c70*/  F2FP.F16.E4M3.UNPACK_B R8, R8 ;  /* 0x00000008ff08723e */ /* 0x000fca00020006ff */
[----:B------:R-:W-:-:S05]  /*4c80*/  HADD2.F32 R8, -RZ, R8.H0_H0 ;  /* 0x20000008ff087230 */ /* 0x000fca0000004100 */
[----:B------:R-:W-:Y:S01]  /*4c90*/  FMUL R9, R8, R93 ;  /* 0x0000005d08097220 */ /* 0x000fe20000400000 */
[----:B------:R-:W-:Y:S02]  /*4ca0*/  IADD3 R8, P4, R10, UR10, RZ ;  /* 0x0000000a0a087c10 */ /* 0x000fe4000ff9e0ff */
[----:B------:R-:W-:Y:S01]  /*4cb0*/  PRMT R10, RZ, 0x7610, R10 ;  /* 0x00007610ff0a7816 */ /* 0x000fe2000000000a */
[----:B------:R-:W-:-:S05]  /*4cc0*/  FFMA R9, R94, R72, R9 ;  /* 0x000000485e097223 */ /* 0x000fca0000000009 */
[----:B------:R-:W-:Y:S02]  /*4cd0*/  F2FP.SATFINITE.E4M3.F32.PACK_AB_MERGE_C R19, RZ, R9, RZ ;  /* 0x00000009ff13723e */ /* 0x000fe400048070ff */
[----:B------:R-:W-:-:S03]  /*4ce0*/  IADD3.X R9, R11, UR11, R15, P4, !PT ;  /* 0x0000000b0b097c10 */ /* 0x000fc6000a7fe40f */
[----:B------:R1:W-:Y:S04]  /*4cf0*/  @!P3 STG.E.U8 desc[UR20][R16.64+0x1], R19 ;  /* 0x000001131000b986 */ /* 0x0003e8000c101114 */
[----:B------:R-:W2:Y:S01]  /*4d00*/  @!P2 LDG.E.U8 R10, desc[UR20][R8.64] ;  /* 0x00000014080aa981 */ /* 0x000ea2000c1e1100 */
[----:B------:R-:W-:Y:S02]  /*4d10*/  @!P2 IADD3 R11, P4, P5, R87, R6, R89 ;  /* 0x00000006570ba210 */ /* 0x000fe40007d9e059 */
[----:B------:R-:W-:Y:S02]  /*4d20*/  ISETP.LT.OR P3, PT, R57, 0x2, !P1 ;  /* 0x000000023900780c */ /* 0x000fe40004f61670 */
[----:B------:R-:W-:Y:S02]  /*4d30*/  @!P2 IADD3.X R18, R88, R59, R90, P4, P5 ;  /* 0x0000003b5812a210 */ /* 0x000fe400027ea45a */
[----:B--2---:R-:W-:-:S04]  /*4d40*/  LOP3.LUT R10, R10, 0xff, RZ, 0xc0, !PT ;  /* 0x000000ff0a0a7812 */ /* 0x004fc800078ec0ff */
[----:B------:R-:W-:-:S05]  /*4d50*/  F2FP.F16.E4M3.UNPACK_B R10, R10 ;  /* 0x0000000aff0a723e */ /* 0x000fca00020006ff */
[----:B------:R-:W-:-:S05]  /*4d60*/  HADD2.F32 R10, -RZ, R10.H0_H0 ;  /* 0x2000000aff0a7230 */ /* 0x000fca0000004100 */
[----:B------:R-:W-:Y:S01]  /*4d70*/  FMUL R14, R10, R93 ;  /* 0x0000005d0a0e7220 */ /* 0x000fe20000400000 */
[----:B0-----:R-:W-:-:S03]  /*4d80*/  @!P2 IADD3 R10, P4, R11, R20, RZ ;  /* 0x000000140b0aa210 */ /* 0x001fc60007f9e0ff */
[----:B------:R-:W-:Y:S02]  /*4d90*/  FFMA R14, R73, R72, R14 ;  /* 0x00000048490e7223 */ /* 0x000fe4000000000e */
[----:B------:R-:W-:Y:S02]  /*4da0*/  @!P2 IMAD.X R11, R18, 0x1, R21, P4 ;  /* 0x00000001120ba824 */ /* 0x000fe400020e0615 */
[----:B------:R-:W0:Y:S01]  /*4db0*/  @!P3 LDC.64 R20, c[0x0][0x5c0] ;  /* 0x00017000ff14bb82 */ /* 0x000e220000000a00 */
[----:B-1----:R-:W-:Y:S02]  /*4dc0*/  F2FP.SATFINITE.E4M3.F32.PACK_AB_MERGE_C R17, RZ, R14, RZ ;  /* 0x0000000eff11723e */ /* 0x002fe400048070ff */
[----:B------:R-:W-:-:S03]  /*4dd0*/  PRMT R14, RZ, 0x7610, R14 ;  /* 0x00007610ff0e7816 */ /* 0x000fc6000000000e */
[----:B------:R1:W-:Y:S04]  /*4de0*/  @!P2 STG.E.U8 desc[UR20][R10.64], R17 ;  /* 0x000000110a00a986 */ /* 0x0003e8000c101114 */
[----:B------:R-:W2:Y:S01]  /*4df0*/  @!P3 LDG.E.U8 R14, desc[UR20][R8.64+0x1] ;  /* 0x00000114080eb981 */ /* 0x000ea2000c1e1100 */
[----:B------:R-:W-:Y:S02]  /*4e00*/  @!P3 IADD3 R19, P4, P5, R87, R6, R89 ;  /* 0x000000065713b210 */ /* 0x000fe40007d9e059 */
[----:B------:R-:W-:Y:S02]  /*4e10*/  ISETP.LT.OR P2, PT, R57, 0x9, !P0 ;  /* 0x000000093900780c */ /* 0x000fe40004741670 */
[----:B------:R-:W-:Y:S02]  /*4e20*/  @!P3 IADD3.X R16, R88, R59, R90, P4, P5 ;  /* 0x0000003b5810b210 */ /* 0x000fe400027ea45a */
[----:B-1----:R-:W-:-:S02]  /*4e30*/  PRMT R10, RZ, 0x7610, R10 ;  /* 0x00007610ff0a7816 */ /* 0x002fc4000000000a */
[----:B--2---:R-:W-:-:S04]  /*4e40*/  LOP3.LUT R14, R14, 0xff, RZ, 0xc0, !PT ;  /* 0x000000ff0e0e7812 */ /* 0x004fc800078ec0ff */
[----:B------:R-:W-:-:S05]  /*4e50*/  F2FP.F16.E4M3.UNPACK_B R14, R14 ;  /* 0x0000000eff0e723e */ /* 0x000fca00020006ff */
[----:B------:R-:W-:-:S05]  /*4e60*/  HADD2.F32 R14, -RZ, R14.H0_H0 ;  /* 0x2000000eff0e7230 */ /* 0x000fca0000004100 */
[----:B------:R-:W-:Y:S01]  /*4e70*/  FMUL R15, R14, R93 ;  /* 0x0000005d0e0f7220 */ /* 0x000fe20000400000 */
[----:B0-----:R-:W-:Y:S02]  /*4e80*/  @!P3 IADD3 R14, P4, R19, R20, RZ ;  /* 0x00000014130eb210 */ /* 0x001fe40007f9e0ff */
[----:B------:R-:W0:Y:S01]  /*4e90*/  @!P2 LDC.64 R18, c[0x0][0x5c0] ;  /* 0x00017000ff12ab82 */ /* 0x000e220000000a00 */
[----:B------:R-:W-:Y:S02]  /*4ea0*/  FFMA R74, R74, R72, R15 ;  /* 0x000000484a4a7223 */ /* 0x000fe4000000000f */
[----:B------:R-:W-:-:S03]  /*4eb0*/  @!P3 IMAD.X R15, R16, 0x1, R21, P4 ;  /* 0x00000001100fb824 */ /* 0x000fc600020e0615 */
[----:B------:R-:W-:-:S05]  /*4ec0*/  F2FP.SATFINITE.E4M3.F32.PACK_AB_MERGE_C R17, RZ, R74, RZ ;  /* 0x0000004aff11723e */ /* 0x000fca00048070ff */
[----:B------:R1:W-:Y:S04]  /*4ed0*/  @!P3 STG.E.U8 desc[UR20][R14.64+0x1], R17 ;  /* 0x000001110e00b986 */ /* 0x0003e8000c101114 */
[----:B------:R-:W2:Y:S01]  /*4ee0*/  @!P2 LDG.E.U8 R10, desc[UR20][R12.64+0x8] ;  /* 0x000008140c0aa981 */ /* 0x000ea2000c1e1100 */
[----:B------:R-:W-:Y:S02]  /*4ef0*/  ISETP.LT.OR P3, PT, R57, 0xa, !P0 ;  /* 0x0000000a3900780c */ /* 0x000fe40004761670 */
[----:B-1----:R-:W-:Y:S02]  /*4f00*/  PRMT R14, RZ, 0x7610, R14 ;  /* 0x00007610ff0e7816 */ /* 0x002fe4000000000e */
[----:B--2---:R-:W-:-:S04]  /*4f10*/  LOP3.LUT R10, R10, 0xff, RZ, 0xc0, !PT ;  /* 0x000000ff0a0a7812 */ /* 0x004fc800078ec0ff */
[----:B------:R-:W-:-:S05]  /*4f20*/  F2FP.F16.E4M3.UNPACK_B R10, R10 ;  /* 0x0000000aff0a723e */ /* 0x000fca00020006ff */
[----:B------:R-:W-:-:S05]  /*4f30*/  HADD2.F32 R10, -RZ, R10.H0_H0 ;  /* 0x2000000aff0a7230 */ /* 0x000fca0000004100 */
[----:B------:R-:W-:Y:S01]  /*4f40*/  FMUL R16, R10, R93 ;  /* 0x0000005d0a107220 */ /* 0x000fe20000400000 */
[----:B0-----:R-:W-:-:S03]  /*4f50*/  @!P2 IADD3 R10, P4, P5, R6, R18, R87 ;  /* 0x00000012060aa210 */ /* 0x001fc60007d9e057 */
[----:B------:R-:W-:Y:S01]  /*4f60*/  FFMA R16, R75, R72, R16 ;  /* 0x000000484b107223 */ /* 0x000fe20000000010 */
[----:B------:R-:W-:Y:S02]  /*4f70*/  @!P2 IADD3.X R11, R59, R19, R88, P4, P5 ;  /* 0x000000133b0ba210 */ /* 0x000fe400027ea458 */
[----:B------:R-:W0:Y:S02]  /*4f80*/  @!P3 LDC.64 R18, c[0x0][0x5c0] ;  /* 0x00017000ff12bb82 */ /* 0x000e240000000a00 */
[----:B------:R-:W-:-:S05]  /*4f90*/  F2FP.SATFINITE.E4M3.F32.PACK_AB_MERGE_C R17, RZ, R16, RZ ;  /* 0x00000010ff11723e */ /* 0x000fca00048070ff */
[----:B------:R1:W-:Y:S04]  /*4fa0*/  @!P2 STG.E.U8 desc[UR20][R10.64+0x8], R17 ;  /* 0x000008110a00a986 */ /* 0x0003e8000c101114 */
[----:B------:R-:W2:Y:S01]  /*4fb0*/  @!P3 LDG.E.U8 R14, desc[UR20][R12.64+0x9] ;  /* 0x000009140c0eb981 */ /* 0x000ea2000c1e1100 */
[----:B------:R-:W-:Y:S02]  /*4fc0*/  ISETP.LT.OR P2, PT, R57, 0x9, !P1 ;  /* 0x000000093900780c */ /* 0x000fe40004f41670 */
[----:B-1----:R-:W-:-:S11]  /*4fd0*/  PRMT R10, RZ, 0x7610, R10 ;  /* 0x00007610ff0a7816 */ /* 0x002fd6000000000a */
[----:B------:R-:W1:Y:S01]  /*4fe0*/  @!P2 LDC.64 R20, c[0x0][0x5c0] ;  /* 0x00017000ff14ab82 */ /* 0x000e620000000a00 */
[----:B--2---:R-:W-:-:S04]  /*4ff0*/  LOP3.LUT R14, R14, 0xff, RZ, 0xc0, !PT ;  /* 0x000000ff0e0e7812 */ /* 0x004fc800078ec0ff */
[----:B------:R-:W-:-:S05]  /*5000*/  F2FP.F16.E4M3.UNPACK_B R14, R14 ;  /* 0x0000000eff0e723e */ /* 0x000fca00020006ff */
[----:B------:R-:W-:-:S05]  /*5010*/  HADD2.F32 R14, -RZ, R14.H0_H0 ;  /* 0x2000000eff0e7230 */ /* 0x000fca0000004100 */
[----:B------:R-:W-:Y:S01]  /*5020*/  FMUL R15, R14, R93 ;  /* 0x0000005d0e0f7220 */ /* 0x000fe20000400000 */
[----:B0-----:R-:W-:-:S03]  /*5030*/  @!P3 IADD3 R14, P4, P5, R6, R18, R87 ;  /* 0x00000012060eb210 */ /* 0x001fc60007d9e057 */
[----:B------:R-:W-:Y:S01]  /*5040*/  FFMA R76, R76, R72, R15 ;  /* 0x000000484c4c7223 */ /* 0x000fe2000000000f */
[----:B------:R-:W-:-:S04]  /*5050*/  @!P3 IADD3.X R15, R59, R19, R88, P4, P5 ;  /* 0x000000133b0fb210 */ /* 0x000fc800027ea458 */
[----:B------:R-:W-:-:S05]  /*5060*/  F2FP.SATFINITE.E4M3.F32.PACK_AB_MERGE_C R17, RZ, R76, RZ ;  /* 0x0000004cff11723e */ /* 0x000fca00048070ff */
[----:B------:R0:W-:Y:S04]  /*5070*/  @!P3 STG.E.U8 desc[UR20][R14.64+0x9], R17 ;  /* 0x000009110e00b986 */ /* 0x0001e8000c101114 */
[----:B------:R-:W2:Y:S01]  /*5080*/  @!P2 LDG.E.U8 R10, desc[UR20][R8.64+0x8] ;  /* 0x00000814080aa981 */ /* 0x000ea2000c1e1100 */
[----:B------:R-:W-:Y:S02]  /*5090*/  @!P2 IADD3 R11, P4, P5, R87, R6, R89 ;  /* 0x00000006570ba210 */ /* 0x000fe40007d9e059 */
[----:B------:R-:W-:Y:S02]  /*50a0*/  ISETP.LT.OR P3, PT, R57, 0xa, !P1 ;  /* 0x0000000a3900780c */ /* 0x000fe40004f61670 */
[----:B------:R-:W-:Y:S02]  /*50b0*/  @!P2 IADD3.X R18, R88, R59, R90, P4, P5 ;  /* 0x0000003b5812a210 */ /* 0x000fe400027ea45a */
[----:B0-----:R-:W-:-:S02]  /*50c0*/  PRMT R14, RZ, 0x7610, R14 ;  /* 0x00007610ff0e7816 */ /* 0x001fc4000000000e */
[----:B--2---:R-:W-:-:S04]  /*50d0*/  LOP3.LUT R10, R10, 0xff, RZ, 0xc0, !PT ;  /* 0x000000ff0a0a7812 */ /* 0x004fc800078ec0ff */
[----:B------:R-:W-:-:S05]  /*50e0*/  F2FP.F16.E4M3.UNPACK_B R10, R10 ;  /* 0x0000000aff0a723e */ /* 0x000fca00020006ff */
[----:B------:R-:W-:-:S05]  /*50f0*/  HADD2.F32 R10, -RZ, R10.H0_H0 ;  /* 0x2000000aff0a7230 */ /* 0x000fca0000004100 */
[----:B------:R-:W-:Y:S01]  /*5100*/  FMUL R16, R10, R93 ;  /* 0x0000005d0a107220 */ /* 0x000fe20000400000 */
[----:B-1----:R-:W-:-:S03]  /*5110*/  @!P2 IADD3 R10, P4, R11, R20, RZ ;  /* 0x000000140b0aa210 */ /* 0x002fc60007f9e0ff */
[----:B------:R-:W-:Y:S02]  /*5120*/  FFMA R16, R77, R72, R16 ;  /* 0x000000484d107223 */ /* 0x000fe40000000010 */
[----:B------:R-:W-:Y:S02]  /*5130*/  @!P2 IMAD.X R11, R18, 0x1, R21, P4 ;  /* 0x00000001120ba824 */ /* 0x000fe400020e0615 */
[----:B------:R-:W0:Y:S01]  /*5140*/  @!P3 LDC.64 R20, c[0x0][0x5c0] ;  /* 0x00017000ff14bb82 */ /* 0x000e220000000a00 */
[----:B------:R-:W-:-:S05]  /*5150*/  F2FP.SATFINITE.E4M3.F32.PACK_AB_MERGE_C R17, RZ, R16, RZ ;  /* 0x00000010ff11723e */ /* 0x000fca00048070ff */
        /* <DEDUP_REMOVED lines=99> */
[----:B------:R-:W-:Y:S01]  /*5790*/  @!P2 IADD3 R11, P0, P3, R87, R6, R89 ;  /* 0x00000006570ba210 */ /* 0x000fe20007b1e059 */
[----:B------:R-:W-:Y:S01]  /*57a0*/  BSSY B1, `(.L_x_34) ;  /* 0x000000f000017945 */ /* 0x000fe20003800000 */
        /* <DEDUP_REMOVED lines=8> */
[----:B------:R-:W-:-:S03]  /*5830*/  @!P2 IMAD.X R11, R16, 0x1, R19, P4 ;  /* 0x00000001100ba824 */ /* 0x000fc600020e0613 */
[----:B------:R-:W-:Y:S02]  /*5840*/  F2FP.SATFINITE.E4M3.F32.PACK_AB_MERGE_C R13, RZ, R12, RZ ;  /* 0x0000000cff0d723e */ /* 0x000fe400048070ff */
[----:B------:R-:W-:-:S03]  /*5850*/  PRMT R12, RZ, 0x7610, R12 ;  /* 0x00007610ff0c7816 */ /* 0x000fc6000000000c */
[----:B------:R1:W-:Y:S01]  /*5860*/  @!P2 STG.E.U8 desc[UR20][R10.64+0x18], R13 ;  /* 0x0000180d0a00a986 */ /* 0x0003e2000c101114 */
[----:B------:R-:W-:Y:S05]  /*5870*/  @P1 BRA `(.L_x_35) ;  /* 0x0000000000041947 */ /* 0x000fea0003800000 */
[----:B------:R0:W5:Y:S02]  /*5880*/  LDG.E.U8 R12, desc[UR20][R8.64+0x19] ;  /* 0x00001914080c7981 */ /* 0x000164000c1e1100 */
.L_x_35:
[----:B------:R-:W-:Y:S05]  /*5890*/  BSYNC B1 ;  /* 0x0000000000017941 */ /* 0x000fea0003800000 */
.L_x_34:
[----:B------:R-:W-:Y:S05]  /*58a0*/  @P1 BRA `(.L_x_36) ;  /* 0x0000001c00bc1947 */ /* 0x000fea0003800000 */
[----:B-----5:R-:W-:Y:S01]  /*58b0*/  LOP3.LUT R12, R12, 0xff, RZ, 0xc0, !PT ;  /* 0x000000ff0c0c7812 */ /* 0x020fe200078ec0ff */
[----:B------:R-:W-:Y:S01]  /*58c0*/  ULDC.64 UR6, c[0x0][0x5c0] ;  /* 0x0001700000067ab9 */ /* 0x000fe20000000a00 */
[----:B------:R-:W-:Y:S02]  /*58d0*/  IADD3 R6, P0, P1, R87, R6, R89 ;  /* 0x0000000657067210 */ /* 0x000fe4000791e059 */
[----:B------:R-:W-:Y:S02]  /*58e0*/  F2FP.F16.E4M3.UNPACK_B R12, R12 ;  /* 0x0000000cff0c723e */ /* 0x000fe400020006ff */
[----:B------:R-:W-:Y:S02]  /*58f0*/  IADD3.X R59, R88, R59, R90, P0, P1 ;  /* 0x0000003b583b7210 */ /* 0x000fe400007e245a */
[----:B------:R-:W-:Y:S01]  /*5900*/  IADD3 R6, P0, R6, UR6, RZ ;  /* 0x0000000606067c10 */ /* 0x000fe2000ff1e0ff */
[----:B------:R-:W-:-:S05]  /*5910*/  HADD2.F32 R12, -RZ, R12.H0_H0 ;  /* 0x2000000cff0c7230 */ /* 0x000fca0000004100 */
[----:B------:R-:W-:-:S04]  /*5920*/  FMUL R7, R12, R93 ;  /* 0x0000005d0c077220 */ /* 0x000fc80000400000 */
[----:B------:R-:W-:Y:S01]  /*5930*/  FFMA R86, R86, R72, R7 ;  /* 0x0000004856567223 */ /* 0x000fe20000000007 */
[----:B------:R-:W-:-:S04]  /*5940*/  IADD3.X R7, R59, UR7, RZ, P0, !PT ;  /* 0x000000073b077c10 */ /* 0x000fc800087fe4ff */
[----:B0-----:R-:W-:-:S05]  /*5950*/  F2FP.SATFINITE.E4M3.F32.PACK_AB_MERGE_C R9, RZ, R86, RZ ;  /* 0x00000056ff09723e */ /* 0x001fca00048070ff */
[----:B------:R2:W-:Y:S01]  /*5960*/  STG.E.U8 desc[UR20][R6.64+0x19], R9 ;  /* 0x0000190906007986 */ /* 0x0005e2000c101114 */
[----:B------:R-:W-:Y:S05]  /*5970*/  BRA `(.L_x_36) ;  /* 0x0000001c00887947 */ /* 0x000fea0003800000 */
.L_x_33:
[----:B------:R-:W-:Y:S01]  /*5980*/  ISETP.GE.AND P0, PT, R58, 0x9, PT ;  /* 0x000000093a00780c */ /* 0x000fe20003f06270 */
[-C--:B------:R-:W-:Y:S01]  /*5990*/  FMUL R129, R129, R72.reuse ;  /* 0x0000004881817220 */ /* 0x080fe20000400000 */
[----:B------:R-:W-:Y:S01]  /*59a0*/  LOP3.LUT R142, R142, 0xfffff7ff, RZ, 0xc0, !PT ;  /* 0xfffff7ff8e8e7812 */ /* 0x000fe200078ec0ff */
[-C--:B------:R-:W-:Y:S01]  /*59b0*/  FMUL R126, R126, R72.reuse ;  /* 0x000000487e7e7220 */ /* 0x080fe20000400000 */
[----:B------:R-:W-:Y:S01]  /*59c0*/  ISETP.LT.OR P5, PT, R57, 0x1, !P0 ;  /* 0x000000013900780c */ /* 0x000fe200047a1670 */
[-C--:B------:R-:W-:Y:S01]  /*59d0*/  FMUL R127, R127, R72.reuse ;  /* 0x000000487f7f7220 */ /* 0x080fe20000400000 */
[C---:B------:R-:W-:Y:S01]  /*59e0*/  ISETP.LT.OR P4, PT, R57.reuse, 0x2, !P0 ;  /* 0x000000023900780c */ /* 0x040fe20004781670 */
[-C--:B------:R-:W-:Y:S01]  /*59f0*/  FMUL R124, R124, R72.reuse ;  /* 0x000000487c7c7220 */ /* 0x080fe20000400000 */
[----:B------:R-:W-:Y:S01]  /*5a00*/  ISETP.LT.OR P3, PT, R57, 0x9, !P0 ;  /* 0x000000093900780c */ /* 0x000fe20004761670 */
[-C--:B------:R-:W-:Y:S01]  /*5a10*/  FMUL R125, R125, R72.reuse ;  /* 0x000000487d7d7220 */ /* 0x080fe20000400000 */
[----:B------:R-:W-:Y:S01]  /*5a20*/  LOP3.LUT R122, R122, 0xfffffffd, RZ, 0xc0, !PT ;  /* 0xfffffffd7a7a7812 */ /* 0x000fe200078ec0ff */
[-C--:B------:R-:W-:Y:S01]  /*5a30*/  FMUL R120, R120, R72.reuse ;  /* 0x0000004878787220 */ /* 0x080fe20000400000 */
[----:B------:R-:W-:Y:S01]  /*5a40*/  F2FP.SATFINITE.E4M3.F32.PACK_AB_MERGE_C R129, RZ, R129, RZ ;  /* 0x00000081ff81723e */ /* 0x000fe200048070ff */
[----:B------:R-:W-:Y:S01]  /*5a50*/  FMUL R123, R123, R72 ;  /* 0x000000487b7b7220 */ /* 0x000fe20000400000 */
[----:B------:R-:W-:Y:S01]  /*5a60*/  F2FP.SATFINITE.E4M3.F32.PACK_AB_MERGE_C R141, RZ, R126, RZ ;  /* 0x0000007eff8d723e */ /* 0x000fe200048070ff */
[-C--:B------:R-:W-:Y:S01]  /*5a70*/  FMUL R118, R118, R72.reuse ;  /* 0x0000004876767220 */ /* 0x080fe20000400000 */
[----:B------:R-:W-:Y:S01]  /*5a80*/  F2FP.SATFINITE.E4M3.F32.PACK_AB_MERGE_C R127, RZ, R127, RZ ;  /* 0x0000007fff7f723e */ /* 0x000fe200048070ff */
[----:B------:R-:W0:Y:S01]  /*5a90*/  @!P5 LDC.64 R50, c[0x0][0x5c0] ;  /* 0x00017000ff32db82 */ /* 0x000e220000000a00 */
[----:B------:R-:W-:Y:S01]  /*5aa0*/  @P5 LOP3.LUT R142, R142, 0x800, RZ, 0xfc, !PT ;  /* 0x000008008e8e5812 */ /* 0x000fe200078efcff */
[-C--:B------:R-:W-:Y:S01]  /*5ab0*/  FMUL R121, R121, R72.reuse ;  /* 0x0000004879797220 */ /* 0x080fe20000400000 */
[----:B------:R-:W-:Y:S01]  /*5ac0*/  F2FP.SATFINITE.E4M3.F32.PACK_AB_MERGE_C R125, RZ, R125, RZ ;  /* 0x0000007dff7d723e */ /* 0x000fe200048070ff */
[-C--:B------:R-:W-:Y:S01]  /*5ad0*/  FMUL R116, R116, R72.reuse ;  /* 0x0000004874747220 */ /* 0x080fe20000400000 */
[----:B------:R-:W-:Y:S01]  /*5ae0*/  LOP3.LUT R142, R142, 0xfffffbff, RZ, 0xc0, !PT ;  /* 0xfffffbff8e8e7812 */ /* 0x000fe200078ec0ff */
[-C--:B------:R-:W-:Y:S01]  /*5af0*/  FMUL R119, R119, R72.reuse ;  /* 0x0000004877777220 */ /* 0x080fe20000400000 */
[----:B------:R-:W-:Y:S01]  /*5b00*/  F2FP.SATFINITE.E4M3.F32.PACK_AB_MERGE_C R123, RZ, R123, RZ ;  /* 0x0000007bff7b723e */ /* 0x000fe200048070ff */
[----:B------:R-:W1:Y:S01]  /*5b10*/  @!P4 LDC.64 R48, c[0x0][0x5c0] ;  /* 0x00017000ff30cb82 */ /* 0x000e620000000a00 */
[----:B------:R-:W-:Y:S01]  /*5b20*/  @P4 LOP3.LUT R142, R142, 0x400, RZ, 0xfc, !PT ;  /* 0x000004008e8e4812 */ /* 0x000fe200078efcff */
[-C--:B------:R-:W-:Y:S01]  /*5b30*/  FMUL R114, R114, R72.reuse ;  /* 0x0000004872727220 */ /* 0x080fe20000400000 */
[----:B------:R-:W-:Y:S01]  /*5b40*/  F2FP.SATFINITE.E4M3.F32.PACK_AB_MERGE_C R121, RZ, R121, RZ ;  /* 0x00000079ff79723e */ /* 0x000fe200048070ff */
[-C--:B------:R-:W-:Y:S01]  /*5b50*/  FMUL R117, R117, R72.reuse ;  /* 0x0000004875757220 */ /* 0x080fe20000400000 */
[----:B------:R-:W-:Y:S01]  /*5b60*/  LOP3.LUT R142, R142, 0xffffbfff, RZ, 0xc0, !PT ;  /* 0xffffbfff8e8e7812 */ /* 0x000fe200078ec0ff */
[-C--:B------:R-:W-:Y:S01]  /*5b70*/  FMUL R112, R112, R72.reuse ;  /* 0x0000004870707220 */ /* 0x080fe20000400000 */
[----:B------:R-:W-:Y:S01]  /*5b80*/  F2FP.SATFINITE.E4M3.F32.PACK_AB_MERGE_C R119, RZ, R119, RZ ;  /* 0x00000077ff77723e */ /* 0x000fe200048070ff */
[----:B------:R-:W2:Y:S01]  /*5b90*/  @!P3 LDC.64 R28, c[0x0][0x5c0] ;  /* 0x00017000ff1cbb82 */ /* 0x000ea20000000a00 */
[----:B------:R-:W-:Y:S01]  /*5ba0*/  @P3 LOP3.LUT R142, R142, 0x4000, RZ, 0xfc, !PT ;  /* 0x000040008e8e3812 */ /* 0x000fe200078efcff */
[-C--:B------:R-:W-:Y:S01]  /*5bb0*/  FMUL R115, R115, R72.reuse ;  /* 0x0000004873737220 */ /* 0x080fe20000400000 */
[----:B------:R-:W-:Y:S01]  /*5bc0*/  F2FP.SATFINITE.E4M3.F32.PACK_AB_MERGE_C R117, RZ, R117, RZ ;  /* 0x00000075ff75723e */ /* 0x000fe200048070ff */
[-C--:B------:R-:W-:Y:S01]  /*5bd0*/  FMUL R110, R110, R72.reuse ;  /* 0x000000486e6e7220 */ /* 0x080fe20000400000 */
[----:B------:R-:W-:Y:S01]  /*5be0*/  LOP3.LUT R142, R142, 0xffffdfff, RZ, 0xc0, !PT ;  /* 0xffffdfff8e8e7812 */ /* 0x000fe200078ec0ff */
[-C--:B------:R-:W-:Y:S01]  /*5bf0*/  FMUL R113, R113, R72.reuse ;  /* 0x0000004871717220 */ /* 0x080fe20000400000 */
[----:B------:R-:W-:Y:S01]  /*5c00*/  F2FP.SATFINITE.E4M3.F32.PACK_AB_MERGE_C R115, RZ, R115, RZ ;  /* 0x00000073ff73723e */ /* 0x000fe200048070ff */
[----:B------:R-:W-:Y:S01]  /*5c10*/  FMUL R108, R108, R72 ;  /* 0x000000486c6c7220 */ /* 0x000fe20000400000 */
[--C-:B0-----:R-:W-:Y:S01]  /*5c20*/  @!P5 IADD3 R50, P1, P2, R6, R50, R89.reuse ;  /* 0x000000320632d210 */ /* 0x101fe20007a3e059 */
[-C--:B------:R-:W-:Y:S01]  /*5c30*/  FMUL R111, R111, R72.reuse ;  /* 0x000000486f6f7220 */ /* 0x080fe20000400000 */
[----:B------:R-:W-:Y:S01]  /*5c40*/  F2FP.SATFINITE.E4M3.F32.PACK_AB_MERGE_C R113, RZ, R113, RZ ;  /* 0x00000071ff71723e */ /* 0x000fe200048070ff */
[-C--:B------:R-:W-:Y:S01]  /*5c50*/  FMUL R104, R104, R72.reuse ;  /* 0x0000004868687220 */ /* 0x080fe20000400000 */
[--C-:B------:R-:W-:Y:S01]  /*5c60*/  @!P5 IADD3.X R51, R59, R51, R90.reuse, P1, P2 ;  /* 0x000000333b33d210 */ /* 0x100fe20000fe445a */
[-C--:B------:R-:W-:Y:S01]  /*5c70*/  FMUL R109, R109, R72.reuse ;  /* 0x000000486d6d7220 */ /* 0x080fe20000400000 */
[----:B------:R-:W-:Y:S01]  /*5c80*/  F2FP.SATFINITE.E4M3.F32.PACK_AB_MERGE_C R111, RZ, R111, RZ ;  /* 0x0000006fff6f723e */ /* 0x000fe200048070ff */
[----:B------:R-:W-:Y:S01]  /*5c90*/  FMUL R106, R106, R72 ;  /* 0x000000486a6a7220 */ /* 0x000fe20000400000 */
[--C-:B-1----:R-:W-:Y:S01]  /*5ca0*/  @!P4 IADD3 R48, P1, P2, R6, R48, R89.reuse ;  /* 0x000000300630c210 */ /* 0x102fe20007a3e059 */
[-C--:B------:R-:W-:Y:S01]  /*5cb0*/  FMUL R107, R107, R72.reuse ;  /* 0x000000486b6b7220 */ /* 0x080fe20000400000 */
[----:B------:R-:W-:Y:S01]  /*5cc0*/  F2FP.SATFINITE.E4M3.F32.PACK_AB_MERGE_C R109, RZ, R109, RZ ;  /* 0x0000006dff6d723e */ /* 0x000fe200048070ff */
[-C--:B------:R-:W-:Y:S01]  /*5cd0*/  FMUL R100, R100, R72.reuse ;  /* 0x0000004864647220 */ /* 0x080fe20000400000 */
[--C-:B------:R-:W-:Y:S01]  /*5ce0*/  @!P4 IADD3.X R49, R59, R49, R90.reuse, P1, P2 ;  /* 0x000000313b31c210 */ /* 0x100fe20000fe445a */
[-C--:B------:R-:W-:Y:S01]  /*5cf0*/  FMUL R105, R105, R72.reuse ;  /* 0x0000004869697220 */ /* 0x080fe20000400000 */
[----:B------:R-:W-:Y:S01]  /*5d00*/  F2FP.SATFINITE.E4M3.F32.PACK_AB_MERGE_C R107, RZ, R107, RZ ;  /* 0x0000006bff6b723e */ /* 0x000fe200048070ff */
[----:B------:R-:W-:Y:S01]  /*5d10*/  FMUL R102, R102, R72 ;  /* 0x0000004866667220 */ /* 0x000fe20000400000 */
[----:B--2---:R-:W-:Y:S01]  /*5d20*/  @!P3 IADD3 R28, P1, P2, R6, R28, R89 ;  /* 0x0000001c061cb210 */ /* 0x004fe20007a3e059 */
[-C--:B------:R-:W-:Y:S01]  /*5d30*/  FMUL R103, R103, R72.reuse ;  /* 0x0000004867677220 */ /* 0x080fe20000400000 */
[----:B------:R-:W-:Y:S01]  /*5d40*/  F2FP.SATFINITE.E4M3.F32.PACK_AB_MERGE_C R105, RZ, R105, RZ ;  /* 0x00000069ff69723e */ /* 0x000fe200048070ff */
[-C--:B------:R-:W-:Y:S01]  /*5d50*/  FMUL R97, R97, R72.reuse ;  /* 0x0000004861617220 */ /* 0x080fe20000400000 */
[----:B------:R-:W-:Y:S01]  /*5d60*/  @!P3 IADD3.X R29, R59, R29, R90, P1, P2 ;  /* 0x0000001d3b1db210 */ /* 0x000fe20000fe445a */
[-C--:B------:R-:W-:Y:S01]  /*5d70*/  FMUL R101, R101, R72.reuse ;  /* 0x0000004865657220 */ /* 0x080fe20000400000 */
[----:B------:R-:W-:Y:S01]  /*5d80*/  ISETP.LT.OR P3, PT, R57, 0xa, !P0 ;  /* 0x0000000a3900780c */ /* 0x000fe20004761670 */
[-C--:B------:R-:W-:Y:S01]  /*5d90*/  FMUL R98, R98, R72.reuse ;  /* 0x0000004862627220 */ /* 0x080fe20000400000 */
[----:B------:R-:W-:Y:S01]  /*5da0*/  F2FP.SATFINITE.E4M3.F32.PACK_AB_MERGE_C R103, RZ, R103, RZ ;  /* 0x00000067ff67723e */ /* 0x000fe200048070ff */
[-C--:B------:R-:W-:Y:S01]  /*5db0*/  FMUL R99, R99, R72.reuse ;  /* 0x0000004863637220 */ /* 0x080fe20000400000 */
[----:B------:R-:W-:Y:S01]  /*5dc0*/  F2FP.SATFINITE.E4M3.F32.PACK_AB_MERGE_C R97, RZ, R97, RZ ;  /* 0x00000061ff61723e */ /* 0x000fe200048070ff */
[-C--:B------:R-:W-:Y:S01]  /*5dd0*/  FMUL R96, R96, R72.reuse ;  /* 0x0000004860607220 */ /* 0x080fe20000400000 */
[----:B------:R-:W-:Y:S01]  /*5de0*/  F2FP.SATFINITE.E4M3.F32.PACK_AB_MERGE_C R101, RZ, R101, RZ ;  /* 0x00000065ff65723e */ /* 0x000fe200048070ff */
[-C--:B------:R-:W-:Y:S01]  /*5df0*/  FMUL R95, R95, R72.reuse ;  /* 0x000000485f5f7220 */ /* 0x080fe20000400000 */
[----:B------:R-:W-:Y:S01]  /*5e00*/  F2FP.SATFINITE.E4M3.F32.PACK_AB_MERGE_C R99, RZ, R99, RZ ;  /* 0x00000063ff63723e */ /* 0x000fe200048070ff */
[-C--:B------:R-:W-:Y:S01]  /*5e10*/  FMUL R94, R94, R72.reuse ;  /* 0x000000485e5e7220 */ /* 0x080fe20000400000 */
[-C--:B------:R-:W-:Y:S01]  /*5e20*/  FMUL R73, R73, R72.reuse ;  /* 0x0000004849497220 */ /* 0x080fe20000400000 */
        /* <DEDUP_REMOVED lines=10> */
[-C--:B------:R-:W-:Y:S01]  /*5ed0*/  FMUL R78, R78, R72.reuse ;  /* 0x000000484e4e7220 */ /* 0x080fe20000400000 */
[-C--:B------:R-:W-:Y:S01]  /*5ee0*/  FMUL R79, R79, R72.reuse ;  /* 0x000000484f4f7220 */ /* 0x080fe20000400000 */
[-C--:B------:R-:W-:Y:S01]  /*5ef0*/  FMUL R80, R80, R72.reuse ;  /* 0x0000004850507220 */ /* 0x080fe20000400000 */
[----:B------:R-:W-:Y:S01]  /*5f00*/  F2FP.SATFINITE.E4M3.F32.PACK_AB_MERGE_C R77, RZ, R77, RZ ;  /* 0x0000004dff4d723e */ /* 0x000fe200048070ff */
[-C--:B------:R-:W-:Y:S01]  /*5f10*/  FMUL R81, R81, R72.reuse ;  /* 0x0000004851517220 */ /* 0x080fe20000400000 */
[-C--:B------:R-:W-:Y:S01]  /*5f20*/  FMUL R82, R82, R72.reuse ;  /* 0x0000004852527220 */ /* 0x080fe20000400000 */
[----:B------:R-:W-:Y:S01]  /*5f30*/  F2FP.SATFINITE.E4M3.F32.PACK_AB_MERGE_C R79, RZ, R79, RZ ;  /* 0x0000004fff4f723e */ /* 0x000fe200048070ff */
[-C--:B------:R-:W-:Y:S01]  /*5f40*/  FMUL R83, R83, R72.reuse ;  /* 0x0000004853537220 */ /* 0x080fe20000400000 */
[-C--:B------:R-:W-:Y:S01]  /*5f50*/  FMUL R84, R84, R72.reuse ;  /* 0x0000004854547220 */ /* 0x080fe20000400000 */
[----:B------:R-:W-:Y:S01]  /*5f60*/  F2FP.SATFINITE.E4M3.F32.PACK_AB_MERGE_C R81, RZ, R81, RZ ;  /* 0x00000051ff51723e */ /* 0x000fe200048070ff */
[-C--:B------:R-:W-:Y:S01]  /*5f70*/  FMUL R85, R85, R72.reuse ;  /* 0x0000004855557220 */ /* 0x080fe20000400000 */
[----:B------:R-:W-:Y:S01]  /*5f80*/  FMUL R86, R86, R72 ;  /* 0x0000004856567220 */ /* 0x000fe20000400000 */
[----:B------:R-:W-:-:S03]  /*5f90*/  F2FP.SATFINITE.E4M3.F32.PACK_AB_MERGE_C R83, RZ, R83, RZ ;  /* 0x00000053ff53723e */ /* 0x000fc600048070ff */
[----:B------:R-:W-:Y:S02]  /*5fa0*/  F2FP.SATFINITE.E4M3.F32.PACK_AB_MERGE_C R85, RZ, R85, RZ ;  /* 0x00000055ff55723e */ /* 0x000fe400048070ff */
[----:B0-----:R-:W-:-:S04]  /*5fb0*/  @!P3 IADD3 R12, P1, P2, R6, R12, R89 ;  /* 0x0000000c060cb210 */ /* 0x001fc80007a3e059 */
[----:B------:R-:W-:Y:S02]  /*5fc0*/  @!P3 IADD3.X R13, R59, R13, R90, P1, P2 ;  /* 0x0000000d3b0db210 */ /* 0x000fe40000fe445a */
[----:B------:R-:W-:-:S13]  /*5fd0*/  ISETP.LT.OR P3, PT, R57, 0x11, !P0 ;  /* 0x000000113900780c */ /* 0x000fda0004761670 */
[----:B------:R-:W0:Y:S01]  /*5fe0*/  @!P3 LDC.64 R24, c[0x0][0x5c0] ;  /* 0x00017000ff18bb82 */ /* 0x000e220000000a00 */
[----:B------:R-:W-:-:S04]  /*5ff0*/  @P3 LOP3.LUT R122, R122, 0x2, RZ, 0xfc, !PT ;  /* 0x000000027a7a3812 */ /* 0x000fc800078efcff */
[----:B------:R-:W-:Y:S02]  /*6000*/  LOP3.LUT R122, R122, 0xfffffffe, RZ, 0xc0, !PT ;  /* 0xfffffffe7a7a7812 */ /* 0x000fe400078ec0ff */
        /* <DEDUP_REMOVED lines=10> */
[----:B------:R-:W-:Y:S02]  /*60b0*/  @P3 LOP3.LUT R122, R122, 0x1, RZ, 0xfc, !PT ;  /* 0x000000017a7a3812 */ /* 0x000fe400078efcff */
        /* <DEDUP_REMOVED lines=8> */
[----:B------:R-:W-:-:S04]  /*6140*/  ISETP.GE.AND P0, PT, R58, 0x81, PT ;  /* 0x000000813a00780c */ /* 0x000fc80003f06270 */
        /* <DEDUP_REMOVED lines=42> */
[----:B------:R-:W-:Y:S02]  /*63f0*/  ISETP.LT.OR P3, PT, R57, 0x1a, !P0 ;  /* 0x0000001a3900780c */ /* 0x000fe40004761670 */
[----:B------:R-:W-:-:S11]  /*6400*/  ISETP.GE.AND P2, PT, R58, 0x101, PT ;  /* 0x000001013a00780c */ /* 0x000fd60003f46270 */
        /* <DEDUP_REMOVED lines=29> */
[C---:B------:R-:W-:Y:S02]  /*65e0*/  ISETP.LT.OR P3, PT, R57.reuse, 0x11, !P2 ;  /* 0x000000113900780c */ /* 0x040fe40005761670 */
[----:B------:R-:W-:-:S11]  /*65f0*/  ISETP.LT.OR P2, PT, R57, 0x12, !P2 ;  /* 0x000000123900780c */ /* 0x000fd60005741670 */
[----:B------:R-:W0:Y:S01]  /*6600*/  @!P3 LDC.64 R8, c[0x0][0x5c0] ;  /* 0x00017000ff08bb82 */ /* 0x000e220000000a00 */
[----:B------:R-:W-:-:S04]  /*6610*/  @P3 LOP3.LUT R142, R142, 0x20000, RZ, 0xfc, !PT ;  /* 0x000200008e8e3812 */ /* 0x000fc800078efcff */
[----:B------:R-:W-:-:S03]  /*6620*/  LOP3.LUT R142, R142, 0xfffeffff, RZ, 0xc0, !PT ;  /* 0xfffeffff8e8e7812 */ /* 0x000fc600078ec0ff */
[----:B------:R-:W1:Y:S01]  /*6630*/  @!P2 LDC.64 R10, c[0x0][0x5c0] ;  /* 0x00017000ff0aab82 */ /* 0x000e620000000a00 */
[----:B------:R-:W-:-:S04]  /*6640*/  @P2 LOP3.LUT R142, R142, 0x10000, RZ, 0xfc, !PT ;  /* 0x000100008e8e2812 */ /* 0x000fc800078efcff */
[----:B------:R-:W-:Y:S02]  /*6650*/  LOP3.LUT R142, R142, 0xfffffdff, RZ, 0xc0, !PT ;  /* 0xfffffdff8e8e7812 */ /* 0x000fe400078ec0ff */
[----:B0-----:R-:W-:-:S04]  /*6660*/  @!P3 IADD3 R8, P0, P1, R6, R8, R87 ;  /* 0x000000080608b210 */ /* 0x001fc8000791e057 */
[----:B------:R-:W-:Y:S02]  /*6670*/  @!P3 IADD3.X R9, R59, R9, R88, P0, P1 ;  /* 0x000000093b09b210 */ /* 0x000fe400007e2458 */
[----:B-1----:R-:W-:-:S04]  /*6680*/  @!P2 IADD3 R10, P0, P1, R6, R10, R87 ;  /* 0x0000000a060aa210 */ /* 0x002fc8000791e057 */
[----:B------:R-:W-:Y:S02]  /*6690*/  @!P2 IADD3.X R11, R59, R11, R88, P0, P1 ;  /* 0x0000000b3b0ba210 */ /* 0x000fe400007e2458 */
[----:B------:R-:W-:-:S04]  /*66a0*/  ISETP.GE.AND P0, PT, R58, 0x89, PT ;  /* 0x000000893a00780c */ /* 0x000fc80003f06270 */
[----:B------:R-:W-:-:S13]  /*66b0*/  ISETP.LT.OR P3, PT, R57, 0x1, !P0 ;  /* 0x000000013900780c */ /* 0x000fda0004761670 */
[----:B------:R-:W-:Y:S02]  /*66c0*/  @!P3 IADD3 R149, P1, P2, R91, R6, R89 ;  /* 0x000000065b95b210 */ /* 0x000fe40007a3e059 */
[----:B------:R-:W-:Y:S02]  /*66d0*/  @P3 LOP3.LUT R142, R142, 0x200, RZ, 0xfc, !PT ;  /* 0x000002008e8e3812 */ /* 0x000fe400078efcff */
[----:B------:R-:W-:Y:S02]  /*66e0*/  @!P3 IADD3.X R150, R92, R59, R90, P1, P2 ;  /* 0x0000003b5c96b210 */ /* 0x000fe40000fe445a */
[----:B------:R-:W-:Y:S02]  /*66f0*/  ISETP.LT.OR P3, PT, R57, 0x2, !P0 ;  /* 0x000000023900780c */ /* 0x000fe40004761670 */
[----:B------:R-:W-:-:S11]  /*6700*/  LOP3.LUT R142, R142, 0xfffffeff, RZ, 0xc0, !PT ;  /* 0xfffffeff8e8e7812 */ /* 0x000fd600078ec0ff */
        /* <DEDUP_REMOVED lines=29> */
[----:B------:R-:W-:Y:S02]  /*68e0*/  ISETP.GE.AND P2, PT, R58, 0x109, PT ;  /* 0x000001093a00780c */ /* 0x000fe40003f46270 */
[----:B------:R-:W-:-:S02]  /*68f0*/  LOP3.LUT R142, R142, 0xfffffffe, RZ, 0xc0, !PT ;  /* 0xfffffffe8e8e7812 */ /* 0x000fc400078ec0ff */
[C---:B------:R-:W-:Y:S02]  /*6900*/  ISETP.LT.OR P5, PT, R57.reuse, 0x1, !P2 ;  /* 0x000000013900780c */ /* 0x040fe400057a1670 */
[----:B------:R-:W-:Y:S02]  /*6910*/  ISETP.LT.OR P4, PT, R57, 0x2, !P2 ;  /* 0x000000023900780c */ /* 0x000fe40005781670 */
[----:B------:R-:W-:Y:S02]  /*6920*/  P2R R143, PR, RZ, 0x20 ;  /* 0x00000020ff8f7803 */ /* 0x000fe40000000000 */
[----:B------:R-:W-:Y:S02]  /*6930*/  P2R R144, PR, RZ, 0x10 ;  /* 0x00000010ff907803 */ /* 0x000fe40000000000 */
[----:B------:R-:W-:Y:S02]  /*6940*/  @!P3 IADD3 R71, P0, P1, R91, R6, R89 ;  /* 0x000000065b47b210 */ /* 0x000fe4000791e059 */
[----:B------:R-:W-:-:S02]  /*6950*/  @P3 LOP3.LUT R142, R142, 0x1, RZ, 0xfc, !PT ;  /* 0x000000018e8e3812 */ /* 0x000fc400078efcff */
[-CC-:B------:R-:W-:Y:S02]  /*6960*/  @!P3 IADD3.X R128, R92, R59.reuse, R90.reuse, P0, P1 ;  /* 0x0000003b5c80b210 */ /* 0x180fe400007e245a */
[----:B------:R-:W-:Y:S02]  /*6970*/  ISETP.LT.OR P3, PT, R57, 0x9, !P2 ;  /* 0x000000093900780c */ /* 0x000fe40005761670 */
[CCC-:B------:R-:W-:Y:S02]  /*6980*/  @!P5 IADD3 R69, P1, P0, R87.reuse, R6.reuse, R89.reuse ;  /* 0x000000065745d210 */ /* 0x1c0fe4000783e059 */
[----:B------:R-:W-:Y:S02]  /*6990*/  P2R R145, PR, RZ, 0x8 ;  /* 0x00000008ff917803 */ /* 0x000fe40000000000 */
[----:B------:R-:W-:Y:S02]  /*69a0*/  @!P5 IADD3.X R70, R88, R59, R90, P1, P0 ;  /* 0x0000003b5846d210 */ /* 0x000fe40000fe045a */
[----:B------:R-:W-:-:S02]  /*69b0*/  @!P4 IADD3 R67, P1, P0, R87, R6, R89 ;  /* 0x000000065743c210 */ /* 0x000fc4000783e059 */
[----:B------:R-:W-:Y:S02]  /*69c0*/  LOP3.LUT P5, RZ, R142, 0x400, RZ, 0xc0, !PT ;  /* 0x000004008eff7812 */ /* 0x000fe400078ac0ff */
[-CC-:B------:R-:W-:Y:S02]  /*69d0*/  @!P4 IADD3.X R68, R88, R59.reuse, R90.reuse, P1, P0 ;  /* 0x0000003b5844c210 */ /* 0x180fe40000fe045a */
[----:B------:R-:W-:Y:S02]  /*69e0*/  @!P3 IADD3 R65, P1, P0, R87, R6, R89 ;  /* 0x000000065741b210 */ /* 0x000fe4000783e059 */
[----:B------:R-:W-:Y:S02]  /*69f0*/  LOP3.LUT P4, RZ, R142, 0x800, RZ, 0xc0, !PT ;  /* 0x000008008eff7812 */ /* 0x000fe4000788c0ff */
[----:B------:R-:W-:Y:S02]  /*6a00*/  @!P3 IADD3.X R66, R88, R59, R90, P1, P0 ;  /* 0x0000003b5842b210 */ /* 0x000fe40000fe045a */
[----:B------:R-:W-:-:S04]  /*6a10*/  ISETP.GE.AND P3, PT, R58, 0x109, PT ;  /* 0x000001093a00780c */ /* 0x000fc80003f66270 */
[----:B------:R-:W-:-:S04]  /*6a20*/  ISETP.LT.OR P2, PT, R57, 0xa, !P3 ;  /* 0x0000000a3900780c */ /* 0x000fc80005f41670 */
[----:B------:R-:W-:-:S09]  /*6a30*/  P2R R146, PR, RZ, 0x4 ;  /* 0x00000004ff927803 */ /* 0x000fd20000000000 */
[----:B------:R-:W-:-:S04]  /*6a40*/  @!P2 IADD3 R63, P1, P0, R87, R6, R89 ;  /* 0x00000006573fa210 */ /* 0x000fc8000783e059 */
[----:B------:R-:W-:Y:S02]  /*6a50*/  @!P2 IADD3.X R64, R88, R59, R90, P1, P0 ;  /* 0x0000003b5840a210 */ /* 0x000fe40000fe045a */
[----:B------:R-:W-:-:S04]  /*6a60*/  ISETP.LT.OR P0, PT, R57, 0x11, !P3 ;  /* 0x000000113900780c */ /* 0x000fc80005f01670 */
[----:B------:R-:W-:-:S09]  /*6a70*/  P2R R147, PR, RZ, 0x1 ;  /* 0x00000001ff937803 */ /* 0x000fd20000000000 */
[----:B------:R-:W-:-:S04]  /*6a80*/  @!P0 IADD3 R61, P6, P1, R87, R6, R89 ;  /* 0x00000006573d8210 */ /* 0x000fc800079de059 */
[----:B------:R-:W-:Y:S02]  /*6a90*/  @!P0 IADD3.X R62, R88, R59, R90, P6, P1 ;  /* 0x0000003b583e8210 */ /* 0x000fe400037e245a */
[----:B------:R-:W-:Y:S02]  /*6aa0*/  ISETP.LT.OR P1, PT, R57, 0x12, !P3 ;  /* 0x000000123900780c */ /* 0x000fe40005f21670 */
[----:B------:R-:W-:Y:S02]  /*6ab0*/  LOP3.LUT P3, RZ, R142, 0x2000, RZ, 0xc0, !PT ;  /* 0x000020008eff7812 */ /* 0x000fe4000786c0ff */
[----:B------:R-:W-:-:S09]  /*6ac0*/  P2R R148, PR, RZ, 0x2 ;  /* 0x00000002ff947803 */ /* 0x000fd20000000000 */
[----:B------:R-:W-:-:S04]  /*6ad0*/  @!P1 IADD3 R7, P0, P6, R87, R6, R89 ;  /* 0x0000000657079210 */ /* 0x000fc80007e1e059 */
[----:B------:R-:W-:Y:S02]  /*6ae0*/  @!P1 IADD3.X R60, R88, R59, R90, P0, P6 ;  /* 0x0000003b583c9210 */ /* 0x000fe400007ec45a */
[----:B------:R-:W-:-:S04]  /*6af0*/  ISETP.GE.AND P0, PT, R58, 0x1, PT ;  /* 0x000000013a00780c */ /* 0x000fc80003f06270 */
[----:B------:R-:W-:-:S13]  /*6b00*/  ISETP.LT.OR P6, PT, R57, 0x1, !P0 ;  /* 0x000000013900780c */ /* 0x000fda00047c1670 */
[----:B------:R-:W0:Y:S02]  /*6b10*/  @!P6 LDC.64 R52, c[0x0][0x5c0] ;  /* 0x00017000ff34eb82 */ /* 0x000e240000000a00 */
[----:B0-----:R-:W-:-:S05]  /*6b20*/  @!P6 IADD3 R52, P2, R6, R52, RZ ;  /* 0x000000340634e210 */ /* 0x001fca0007f5e0ff */
[----:B------:R-:W-:Y:S01]  /*6b30*/  @!P6 IMAD.X R53, R59, 0x1, R53, P2 ;  /* 0x000000013b35e824 */ /* 0x000fe200010e0635 */
[----:B------:R-:W-:-:S04]  /*6b40*/  LOP3.LUT P2, RZ, R142, 0x4000, RZ, 0xc0, !PT ;  /* 0x000040008eff7812 */ /* 0x000fc8000784c0ff */
[----:B------:R0:W-:Y:S01]  /*6b50*/  @!P6 STG.E.U8 desc[UR20][R52.64], R129 ;  /* 0x000000813400e986 */ /* 0x0001e2000c101114 */
[----:B------:R-:W-:Y:S02]  /*6b60*/  ISETP.LT.OR P6, PT, R57, 0x2, !P0 ;  /* 0x000000023900780c */ /* 0x000fe400047c1670 */
[----:B0-----:R-:W-:-:S11]  /*6b70*/  F2FP.SATFINITE.E4M3.F32.PACK_AB_MERGE_C R129, RZ, R124, RZ ;  /* 0x0000007cff81723e */ /* 0x001fd600048070ff */
[----:B------:R-:W0:Y:S02]  /*6b80*/  @!P6 LDC.64 R54, c[0x0][0x5c0] ;  /* 0x00017000ff36eb82 */ /* 0x000e240000000a00 */
[----:B0-----:R-:W-:-:S05]  /*6b90*/  @!P6 IADD3 R54, P1, R6, R54, RZ ;  /* 0x000000360636e210 */ /* 0x001fca0007f3e0ff */
[----:B------:R-:W-:-:S05]  /*6ba0*/  @!P6 IMAD.X R55, R59, 0x1, R55, P1 ;  /* 0x000000013b37e824 */ /* 0x000fca00008e0637 */
[----:B------:R0:W-:Y:S01]  /*6bb0*/  @!P6 STG.E.U8 desc[UR20][R54.64+0x1], R141 ;  /* 0x0000018d3600e986 */ /* 0x0001e2000c101114 */
[----:B------:R-:W-:-:S03]  /*6bc0*/  ISETP.LT.OR P6, PT, R57, 0x9, !P0 ;  /* 0x000000093900780c */ /* 0x000fc600047c1670 */
[----:B------:R-:W-:Y:S01]  /*6bd0*/  @!P4 STG.E.U8 desc[UR20][R50.64], R127 ;  /* 0x0000007f3200c986 */ /* 0x000fe2000c101114 */
[----:B------:R-:W-:-:S03]  /*6be0*/  LOP3.LUT P4, RZ, R122, 0x2, RZ, 0xc0, !PT ;  /* 0x000000027aff7812 */ /* 0x000fc6000788c0ff */
[----:B------:R-:W-:Y:S01]  /*6bf0*/  @!P5 STG.E.U8 desc[UR20][R48.64+0x1], R129 ;  /* 0x000001813000d986 */ /* 0x000fe2000c101114 */
[----:B------:R-:W-:Y:S02]  /*6c00*/  LOP3.LUT P5, RZ, R142, 0x80000000, RZ, 0xc0, !PT ;  /* 0x800000008eff7812 */ /* 0x000fe400078ac0ff */
[----:B0-----:R-:W-:-:S03]  /*6c10*/  F2FP.SATFINITE.E4M3.F32.PACK_AB_MERGE_C R55, RZ, R120, RZ ;  /* 0x00000078ff37723e */ /* 0x001fc600048070ff */
[----:B------:R-:W0:Y:S02]  /*6c20*/  @!P6 LDC.64 R52, c[0x0][0x5c0] ;  /* 0x00017000ff34eb82 */ /* 0x000e240000000a00 */
[----:B0-----:R-:W-:-:S05]  /*6c30*/  @!P6 IADD3 R52, P1, R6, R52, RZ ;  /* 0x000000340634e210 */ /* 0x001fca0007f3e0ff */
[----:B------:R-:W-:-:S05]  /*6c40*/  @!P6 IMAD.X R53, R59, 0x1, R53, P1 ;  /* 0x000000013b35e824 */ /* 0x000fca00008e0635 */
        /* <DEDUP_REMOVED lines=8> */
[----:B------:R-:W-:Y:S04]  /*6cd0*/  @!P2 STG.E.U8 desc[UR20][R28.64+0x8], R123 ;  /* 0x0000087b1c00a986 */ /* 0x000fe8000c101114 */
        /* <DEDUP_REMOVED lines=11> */
[----:B------:R-:W-:Y:S01]  /*6d90*/  @!P6 IMAD.X R29, R59, 0x1, R29, P1 ;  /* 0x000000013b1de824 */ /* 0x000fe200008e061d */
[----:B------:R-:W-:-:S04]  /*6da0*/  LOP3.LUT P1, RZ, R142, 0x10000000, RZ, 0xc0, !PT ;  /* 0x100000008eff7812 */ /* 0x000fc8000782c0ff */
[----:B------:R0:W-:Y:S01]  /*6db0*/  @!P6 STG.E.U8 desc[UR20][R28.64+0x11], R51 ;  /* 0x000011331c00e986 */ /* 0x0001e2000c101114 */
[----:B------:R-:W-:-:S03]  /*6dc0*/  ISETP.LT.OR P6, PT, R57, 0x19, !P0 ;  /* 0x000000193900780c */ /* 0x000fc600047c1670 */
[----:B------:R-:W-:Y:S01]  /*6dd0*/  @!P4 STG.E.U8 desc[UR20][R24.64+0x10], R119 ;  /* 0x000010771800c986 */ /* 0x000fe2000c101114 */
[----:B------:R-:W-:-:S03]  /*6de0*/  LOP3.LUT P4, RZ, R142, 0x20000000, RZ, 0xc0, !PT ;  /* 0x200000008eff7812 */ /* 0x000fc6000788c0ff */
[----:B------:R1:W-:Y:S01]  /*6df0*/  @!P5 STG.E.U8 desc[UR20][R20.64+0x11], R49 ;  /* 0x000011311400d986 */ /* 0x0003e2000c101114 */
[----:B------:R-:W-:Y:S02]  /*6e00*/  LOP3.LUT P5, RZ, R142, 0x200, RZ, 0xc0, !PT ;  /* 0x000002008eff7812 */ /* 0x000fe400078ac0ff */
[----:B0-----:R-:W-:-:S03]  /*6e10*/  F2FP.SATFINITE.E4M3.F32.PACK_AB_MERGE_C R29, RZ, R110, RZ ;  /* 0x0000006eff1d723e */ /* 0x001fc600048070ff */
[----:B------:R-:W0:Y:S01]  /*6e20*/  @!P6 LDC.64 R12, c[0x0][0x5c0] ;  /* 0x00017000ff0ceb82 */ /* 0x000e220000000a00 */
[----:B-1----:R-:W-:Y:S02]  /*6e30*/  F2FP.SATFINITE.E4M3.F32.PACK_AB_MERGE_C R21, RZ, R112, RZ ;  /* 0x00000070ff15723e */ /* 0x002fe400048070ff */
[----:B0-----:R-:W-:-:S05]  /*6e40*/  @!P6 IADD3 R12, P2, R6, R12, RZ ;  /* 0x0000000c060ce210 */ /* 0x001fca0007f5e0ff */
[----:B------:R-:W-:Y:S01]  /*6e50*/  @!P6 IMAD.X R13, R59, 0x1, R13, P2 ;  /* 0x000000013b0de824 */ /* 0x000fe200010e060d */
[----:B------:R-:W-:-:S04]  /*6e60*/  LOP3.LUT P2, RZ, R142, 0x4000000, RZ, 0xc0, !PT ;  /* 0x040000008eff7812 */ /* 0x000fc8000784c0ff */
[----:B------:R0:W-:Y:S01]  /*6e70*/  @!P6 STG.E.U8 desc[UR20][R12.64+0x18], R117 ;  /* 0x000018750c00e986 */ /* 0x0001e2000c101114 */
[----:B------:R-:W-:Y:S01]  /*6e80*/  ISETP.LT.OR P6, PT, R57, 0x1a, !P0 ;  /* 0x0000001a3900780c */ /* 0x000fe200047c1670 */
[----:B0-----:R-:W0:-:S12]  /*6e90*/  @!P5 LDC.64 R12, c[0x0][0x5c0] ;  /* 0x00017000ff0cdb82 */ /* 0x001e180000000a00 */
[----:B------:R-:W1:Y:S02]  /*6ea0*/  @!P6 LDC.64 R24, c[0x0][0x5c0] ;  /* 0x00017000ff18eb82 */ /* 0x000e640000000a00 */
[----:B-1----:R-:W-:-:S05]  /*6eb0*/  @!P6 IADD3 R24, P0, R6, R24, RZ ;  /* 0x000000180618e210 */ /* 0x002fca0007f1e0ff */
[----:B------:R-:W-:Y:S01]  /*6ec0*/  @!P6 IMAD.X R25, R59, 0x1, R25, P0 ;  /* 0x000000013b19e824 */ /* 0x000fe200000e0619 */
[----:B------:R-:W-:-:S04]  /*6ed0*/  LOP3.LUT P0, RZ, R142, 0x8000000, RZ, 0xc0, !PT ;  /* 0x080000008eff7812 */ /* 0x000fc8000780c0ff */
[----:B------:R-:W-:Y:S01]  /*6ee0*/  P2R R20, PR, RZ, 0x1 ;  /* 0x00000001ff147803 */ /* 0x000fe20000000000 */
[----:B------:R1:W-:Y:S01]  /*6ef0*/  @!P6 STG.E.U8 desc[UR20][R24.64+0x19], R21 ;  /* 0x000019151800e986 */ /* 0x0003e2000c101114 */
[C---:B------:R-:W-:Y:S02]  /*6f00*/  LOP3.LUT P0, RZ, R142.reuse, 0x100, RZ, 0xc0, !PT ;  /* 0x000001008eff7812 */ /* 0x040fe4000780c0ff */
[C---:B------:R-:W-:Y:S01]  /*6f10*/  LOP3.LUT P6, RZ, R142.reuse, 0x40000000, RZ, 0xc0, !PT ;  /* 0x400000008eff7812 */ /* 0x040fe200078cc0ff */
[----:B------:R2:W-:Y:S01]  /*6f20*/  @!P3 STG.E.U8 desc[UR20][R14.64+0x18], R115 ;  /* 0x000018730e00b986 */ /* 0x0005e2000c101114 */
[----:B------:R-:W-:Y:S02]  /*6f30*/  LOP3.LUT P3, RZ, R142, 0x80, RZ, 0xc0, !PT ;  /* 0x000000808eff7812 */ /* 0x000fe4000786c0ff */
[----:B-1----:R-:W-:Y:S02]  /*6f40*/  F2FP.SATFINITE.E4M3.F32.PACK_AB_MERGE_C R21, RZ, R108, RZ ;  /* 0x0000006cff15723e */ /* 0x002fe400048070ff */
[----:B------:R-:W-:-:S05]  /*6f50*/  F2FP.SATFINITE.E4M3.F32.PACK_AB_MERGE_C R25, RZ, R106, RZ ;  /* 0x0000006aff19723e */ /* 0x000fca00048070ff */
[----:B--2---:R-:W1:Y:S02]  /*6f60*/  @!P0 LDC.64 R14, c[0x0][0x5c0] ;  /* 0x00017000ff0e8b82 */ /* 0x004e640000000a00 */
[----:B------:R-:W-:Y:S01]  /*6f70*/  @!P6 STG.E.U8 desc[UR20][R30.64+0x19], R29 ;  /* 0x0000191d1e00e986 */ /* 0x000fe2000c101114 */
[----:B0-----:R-:W-:-:S03]  /*6f80*/  @!P5 IADD3 R12, P6, R149, R12, RZ ;  /* 0x0000000c950cd210 */ /* 0x001fc60007fde0ff */
[----:B------:R-:W-:Y:S01]  /*6f90*/  @!P4 STG.E.U8 desc[UR20][R46.64], R113 ;  /* 0x000000712e00c986 */ /* 0x000fe2000c101114 */
[----:B------:R-:W-:Y:S01]  /*6fa0*/  LOP3.LUT P4, RZ, R142, 0x10, RZ, 0xc0, !PT ;  /* 0x000000108eff7812 */ /* 0x000fe2000788c0ff */
[----:B------:R-:W-:Y:S02]  /*6fb0*/  @!P5 IMAD.X R13, R150, 0x1, R13, P6 ;  /* 0x00000001960dd824 */ /* 0x000fe400030e060d */
[----:B------:R0:W-:Y:S01]  /*6fc0*/  @!P1 STG.E.U8 desc[UR20][R44.64+0x1], R21 ;  /* 0x000001152c009986 */ /* 0x0001e2000c101114 */
[----:B------:R-:W-:-:S03]  /*6fd0*/  LOP3.LUT P1, RZ, R142, 0x8, RZ, 0xc0, !PT ;  /* 0x000000088eff7812 */ /* 0x000fc6000782c0ff */
[----:B------:R2:W-:Y:S01]  /*6fe0*/  @!P5 STG.E.U8 desc[UR20][R12.64], R111 ;  /* 0x0000006f0c00d986 */ /* 0x0005e2000c101114 */
[----:B------:R-:W-:Y:S02]  /*6ff0*/  LOP3.LUT P5, RZ, R142, 0x1000000, RZ, 0xc0, !PT ;  /* 0x010000008eff7812 */ /* 0x000fe400078ac0ff */
[----:B0-----:R-:W-:Y:S02]  /*7000*/  F2FP.SATFINITE.E4M3.F32.PACK_AB_MERGE_C R21, RZ, R104, RZ ;  /* 0x00000068ff15723e */ /* 0x001fe400048070ff */
[----:B-1----:R-:W-:Y:S01]  /*7010*/  @!P0 IADD3 R14, P6, R151, R14, RZ ;  /* 0x0000000e970e8210 */ /* 0x002fe20007fde0ff */
[----:B--2---:R-:W0:Y:S04]  /*7020*/  @!P3 LDC.64 R12, c[0x0][0x5c0] ;  /* 0x00017000ff0cbb82 */ /* 0x004e280000000a00 */
[----:B------:R-:W-:Y:S01]  /*7030*/  @!P0 IMAD.X R15, R152, 0x1, R15, P6 ;  /* 0x00000001980f8824 */ /* 0x000fe200030e060f */
[----:B------:R-:W-:-:S02]  /*7040*/  LOP3.LUT P6, RZ, R142, 0x100, RZ, 0xc0, !PT ;  /* 0x000001008eff7812 */ /* 0x000fc400078cc0ff */
[----:B------:R-:W-:-:S11]  /*7050*/  ISETP.NE.AND P0, PT, R20, RZ, PT ;  /* 0x000000ff1400720c */ /* 0x000fd60003f05270 */
[----:B------:R1:W-:Y:S04]  /*7060*/  @!P6 STG.E.U8 desc[UR20][R14.64+0x1], R21 ;  /* 0x000001150e00e986 */ /* 0x0003e8000c101114 */
[----:B------:R-:W-:Y:S01]  /*7070*/  @!P0 STG.E.U8 desc[UR20][R42.64+0x8], R109 ;  /* 0x0000086d2a008986 */ /* 0x000fe2000c101114 */
[C---:B------:R-:W-:Y:S02]  /*7080*/  LOP3.LUT P0, RZ, R142.reuse, 0x4, RZ, 0xc0, !PT ;  /* 0x000000048eff7812 */ /* 0x040fe4000780c0ff */
[----:B0-----:R-:W-:Y:S01]  /*7090*/  @!P3 IADD3 R12, P6, R139, R12, RZ ;  /* 0x0000000c8b0cb210 */ /* 0x001fe20007fde0ff */
[----:B------:R0:W-:Y:S01]  /*70a0*/  @!P2 STG.E.U8 desc[UR20][R40.64+0x9], R25 ;  /* 0x000009192800a986 */ /* 0x0001e2000c101114 */
[----:B------:R-:W-:Y:S01]  /*70b0*/  LOP3.LUT P2, RZ, R142, 0x800000, RZ, 0xc0, !PT ;  /* 0x008000008eff7812 */ /* 0x000fe2000784c0ff */
[----:B-1----:R-:W1:Y:S02]  /*70c0*/  @!P4 LDC.64 R14, c[0x0][0x5c0] ;  /* 0x00017000ff0ecb82 */ /* 0x002e640000000a00 */
[----:B------:R-:W-:Y:S01]  /*70d0*/  @!P3 IMAD.X R13, R138, 0x1, R13, P6 ;  /* 0x000000018a0db824 */ /* 0x000fe200030e060d */
[----:B------:R-:W-:-:S04]  /*70e0*/  F2FP.SATFINITE.E4M3.F32.PACK_AB_MERGE_C R21, RZ, R100, RZ ;  /* 0x00000064ff15723e */ /* 0x000fc800048070ff */
[----:B------:R2:W-:Y:S01]  /*70f0*/  @!P3 STG.E.U8 desc[UR20][R12.64+0x8], R107 ;  /* 0x0000086b0c00b986 */ /* 0x0005e2000c101114 */
[----:B------:R-:W-:Y:S02]  /*7100*/  LOP3.LUT P3, RZ, R142, 0x2, RZ, 0xc0, !PT ;  /* 0x000000028eff7812 */ /* 0x000fe4000786c0ff */
[----:B0-----:R-:W-:Y:S01]  /*7110*/  F2FP.SATFINITE.E4M3.F32.PACK_AB_MERGE_C R25, RZ, R102, RZ ;  /* 0x00000066ff19723e */ /* 0x001fe200048070ff */
[----:B--2---:R-:W0:Y:S01]  /*7120*/  @!P1 LDC.64 R12, c[0x0][0x5c0] ;  /* 0x00017000ff0c9b82 */ /* 0x004e220000000a00 */
[----:B-1----:R-:W-:-:S05]  /*7130*/  @!P4 IADD3 R14, P6, R137, R14, RZ ;  /* 0x0000000e890ec210 */ /* 0x002fca0007fde0ff */
[----:B------:R-:W-:Y:S01]  /*7140*/  @!P4 IMAD.X R15, R136, 0x1, R15, P6 ;  /* 0x00000001880fc824 */ /* 0x000fe200030e060f */
[----:B------:R-:W-:-:S04]  /*7150*/  LOP3.LUT P6, RZ, R142, 0x2000000, RZ, 0xc0, !PT ;  /* 0x020000008eff7812 */ /* 0x000fc800078cc0ff */
[----:B------:R1:W-:Y:S01]  /*7160*/  @!P4 STG.E.U8 desc[UR20][R14.64+0x9], R21 ;  /* 0x000009150e00c986 */ /* 0x0003e2000c101114 */
[----:B------:R-:W-:-:S08]  /*7170*/  LOP3.LUT P4, RZ, R142, 0x1, RZ, 0xc0, !PT ;  /* 0x000000018eff7812 */ /* 0x000fd0000788c0ff */
[----:B------:R-:W-:Y:S01]  /*7180*/  @!P6 STG.E.U8 desc[UR20][R38.64+0x10], R105 ;  /* 0x000010692600e986 */ /* 0x000fe2000c101114 */
[----:B0-----:R-:W-:Y:S01]  /*7190*/  @!P1 IADD3 R12, P6, R135, R12, RZ ;  /* 0x0000000c870c9210 */ /* 0x001fe20007fde0ff */
[----:B-1----:R-:W0:Y:S02]  /*71a0*/  @!P0 LDC.64 R14, c[0x0][0x5c0] ;  /* 0x00017000ff0e8b82 */ /* 0x002e240000000a00 */
[----:B------:R1:W-:Y:S01]  /*71b0*/  @!P5 STG.E.U8 desc[UR20][R36.64+0x11], R25 ;  /* 0x000011192400d986 */ /* 0x0003e2000c101114 */
[----:B------:R-:W-:Y:S01]  /*71c0*/  F2FP.SATFINITE.E4M3.F32.PACK_AB_MERGE_C R21, RZ, R98, RZ ;  /* 0x00000062ff15723e */ /* 0x000fe200048070ff */
[----:B------:R-:W-:Y:S01]  /*71d0*/  @!P1 IMAD.X R13, R134, 0x1, R13, P6 ;  /* 0x00000001860d9824 */ /* 0x000fe200030e060d */
[----:B------:R-:W-:-:S04]  /*71e0*/  LOP3.LUT P5, RZ, R142, 0x400000, RZ, 0xc0, !PT ;  /* 0x004000008eff7812 */ /* 0x000fc800078ac0ff */
[----:B------:R2:W-:Y:S01]  /*71f0*/  @!P1 STG.E.U8 desc[UR20][R12.64+0x10], R103 ;  /* 0x000010670c009986 */ /* 0x0005e2000c101114 */
[----:B------:R-:W-:Y:S02]  /*7200*/  ISETP.NE.AND P1, PT, R148, RZ, PT ;  /* 0x000000ff9400720c */ /* 0x000fe40003f25270 */
[----:B-1----:R-:W-:Y:S01]  /*7210*/  F2FP.SATFINITE.E4M3.F32.PACK_AB_MERGE_C R25, RZ, R94, RZ ;  /* 0x0000005eff19723e */ /* 0x002fe200048070ff */
[----:B--2---:R-:W1:Y:S01]  /*7220*/  @!P3 LDC.64 R12, c[0x0][0x5c0] ;  /* 0x00017000ff0cbb82 */ /* 0x004e620000000a00 */
[----:B0-----:R-:W-:-:S05]  /*7230*/  @!P0 IADD3 R14, P6, R133, R14, RZ ;  /* 0x0000000e850e8210 */ /* 0x001fca0007fde0ff */
[----:B------:R-:W-:Y:S01]  /*7240*/  @!P0 IMAD.X R15, R132, 0x1, R15, P6 ;  /* 0x00000001840f8824 */ /* 0x000fe200030e060f */
[----:B------:R-:W-:-:S04]  /*7250*/  LOP3.LUT P6, RZ, R142, 0x200000, RZ, 0xc0, !PT ;  /* 0x002000008eff7812 */ /* 0x000fc800078cc0ff */
[----:B------:R0:W-:Y:S01]  /*7260*/  @!P0 STG.E.U8 desc[UR20][R14.64+0x11], R97 ;  /* 0x000011610e008986 */ /* 0x0001e2000c101114 */
[----:B------:R-:W-:-:S03]  /*7270*/  ISETP.NE.AND P0, PT, R147, RZ, PT ;  /* 0x000000ff9300720c */ /* 0x000fc60003f05270 */
[----:B------:R-:W-:Y:S01]  /*7280*/  @!P2 STG.E.U8 desc[UR20][R34.64+0x18], R101 ;  /* 0x000018652200a986 */ /* 0x000fe2000c101114 */
[----:B------:R-:W-:-:S04]  /*7290*/  ISETP.NE.AND P2, PT, R146, RZ, PT ;  /* 0x000000ff9200720c */ /* 0x000fc80003f45270 */
[----:B------:R2:W-:Y:S01]  /*72a0*/  @!P6 STG.E.U8 desc[UR20][R32.64+0x19], R21 ;  /* 0x000019152000e986 */ /* 0x0005e2000c101114 */
[----:B-1----:R-:W-:Y:S01]  /*72b0*/  @!P3 IADD3 R12, P6, R131, R12, RZ ;  /* 0x0000000c830cb210 */ /* 0x002fe20007fde0ff */
[----:B0-----:R-:W0:Y:S04]  /*72c0*/  @!P4 LDC.64 R14, c[0x0][0x5c0] ;  /* 0x00017000ff0ecb82 */ /* 0x001e280000000a00 */
[----:B------:R-:W-:-:S05]  /*72d0*/  @!P3 IMAD.X R13, R130, 0x1, R13, P6 ;  /* 0x00000001820db824 */ /* 0x000fca00030e060d */
[----:B------:R-:W-:Y:S01]  /*72e0*/  @!P3 STG.E.U8 desc[UR20][R12.64+0x18], R99 ;  /* 0x000018630c00b986 */ /* 0x000fe2000c101114 */
[----:B--2---:R-:W-:Y:S02]  /*72f0*/  F2FP.SATFINITE.E4M3.F32.PACK_AB_MERGE_C R21, RZ, R96, RZ ;  /* 0x00000060ff15723e */ /* 0x004fe400048070ff */
[----:B------:R-:W-:Y:S02]  /*7300*/  ISETP.NE.AND P3, PT, R145, RZ, PT ;  /* 0x000000ff9100720c */ /* 0x000fe40003f65270 */
        /* <DEDUP_REMOVED lines=8> */
[----:B0-----:R-:W-:-:S04]  /*7390*/  F2FP.SATFINITE.E4M3.F32.PACK_AB_MERGE_C R21, RZ, R74, RZ ;  /* 0x0000004aff15723e */ /* 0x001fc800048070ff */
[----:B------:R-:W0:Y:S01]  /*73a0*/  @!P4 LDC.64 R14, c[0x0][0x5c0] ;  /* 0x00017000ff0ecb82 */ /* 0x000e220000000a00 */
[----:B-1----:R-:W-:-:S07]  /*73b0*/  F2FP.SATFINITE.E4M3.F32.PACK_AB_MERGE_C R23, RZ, R76, RZ ;  /* 0x0000004cff17723e */ /* 0x002fce00048070ff */
[----:B------:R-:W1:Y:S02]  /*73c0*/  @!P5 LDC.64 R12, c[0x0][0x5c0] ;  /* 0x00017000ff0cdb82 */ /* 0x000e640000000a00 */
[----:B-1----:R-:W-:-:S05]  /*73d0*/  @!P5 IADD3 R12, P6, R69, R12, RZ ;  /* 0x0000000c450cd210 */ /* 0x002fca0007fde0ff */
[----:B------:R-:W-:Y:S01]  /*73e0*/  @!P5 IMAD.X R13, R70, 0x1, R13, P6 ;  /* 0x00000001460dd824 */ /* 0x000fe200030e060d */
[----:B------:R-:W-:-:S04]  /*73f0*/  LOP3.LUT P6, RZ, R142, 0x10000, RZ, 0xc0, !PT ;  /* 0x000100008eff7812 */ /* 0x000fc800078cc0ff */
[----:B------:R1:W-:Y:S01]  /*7400*/  @!P5 STG.E.U8 desc[UR20][R12.64], R73 ;  /* 0x000000490c00d986 */ /* 0x0003e2000c101114 */
[----:B0-----:R-:W-:-:S05]  /*7410*/  @!P4 IADD3 R14, P5, R67, R14, RZ ;  /* 0x0000000e430ec210 */ /* 0x001fca0007fbe0ff */
[----:B------:R-:W-:Y:S01]  /*7420*/  @!P4 IMAD.X R15, R68, 0x1, R15, P5 ;  /* 0x00000001440fc824 */ /* 0x000fe200028e060f */
[----:B------:R-:W-:-:S04]  /*7430*/  LOP3.LUT P5, RZ, R142, 0x40000, RZ, 0xc0, !PT ;  /* 0x000400008eff7812 */ /* 0x000fc800078ac0ff */
[----:B------:R0:W-:Y:S01]  /*7440*/  @!P4 STG.E.U8 desc[UR20][R14.64+0x1], R21 ;  /* 0x000001150e00c986 */ /* 0x0001e2000c101114 */
[----:B-1----:R-:W1:Y:S01]  /*7450*/  @!P3 LDC.64 R12, c[0x0][0x5c0] ;  /* 0x00017000ff0cbb82 */ /* 0x002e620000000a00 */
[----:B------:R-:W-:-:S07]  /*7460*/  LOP3.LUT P4, RZ, R142, 0x80000, RZ, 0xc0, !PT ;  /* 0x000800008eff7812 */ /* 0x000fce000788c0ff */
[----:B0-----:R-:W0:Y:S06]  /*7470*/  @!P2 LDC.64 R14, c[0x0][0x5c0] ;  /* 0x00017000ff0eab82 */ /* 0x001e2c0000000a00 */
[----:B------:R2:W-:Y:S04]  /*7480*/  @!P4 STG.E.U8 desc[UR20][R18.64+0x8], R75 ;  /* 0x0000084b1200c986 */ /* 0x0005e8000c101114 */
[----:B------:R3:W-:Y:S01]  /*7490*/  @!P5 STG.E.U8 desc[UR20][R16.64+0x9], R23 ;  /* 0x000009171000d986 */ /* 0x0007e2000c101114 */
[----:B------:R-:W4:Y:S01]  /*74a0*/  @!P0 LDC.64 R20, c[0x0][0x5c0] ;  /* 0x00017000ff148b82 */ /* 0x000f220000000a00 */
[----:B------:R-:W-:-:S02]  /*74b0*/  ISETP.GE.AND P5, PT, R58, 0x101, PT ;  /* 0x000001013a00780c */ /* 0x000fc40003fa6270 */
[----:B-1----:R-:W-:Y:S02]  /*74c0*/  @!P3 IADD3 R12, P4, R65, R12, RZ ;  /* 0x0000000c410cb210 */ /* 0x002fe40007f9e0ff */
[----:B--2---:R-:W-:-:S03]  /*74d0*/  F2FP.SATFINITE.E4M3.F32.PACK_AB_MERGE_C R19, RZ, R80, RZ ;  /* 0x00000050ff13723e */ /* 0x004fc600048070ff */
[----:B------:R-:W-:Y:S01]  /*74e0*/  @!P3 IMAD.X R13, R66, 0x1, R13, P4 ;  /* 0x00000001420db824 */ /* 0x000fe200020e060d */
[----:B---3--:R-:W-:Y:S01]  /*74f0*/  F2FP.SATFINITE.E4M3.F32.PACK_AB_MERGE_C R17, RZ, R78, RZ ;  /* 0x0000004eff11723e */ /* 0x008fe200048070ff */
[----:B------:R-:W1:Y:S01]  /*7500*/  @!P1 LDC.64 R22, c[0x0][0x5c0] ;  /* 0x00017000ff169b82 */ /* 0x000e620000000a00 */
[----:B------:R-:W-:Y:S02]  /*7510*/  LOP3.LUT P4, RZ, R142, 0x20000, RZ, 0xc0, !PT ;  /* 0x000200008eff7812 */ /* 0x000fe4000788c0ff */
[----:B------:R4:W-:Y:S01]  /*7520*/  @!P3 STG.E.U8 desc[UR20][R12.64+0x8], R77 ;  /* 0x0000084d0c00b986 */ /* 0x0009e2000c101114 */
[----:B0-----:R-:W-:-:S05]  /*7530*/  @!P2 IADD3 R14, P3, R63, R14, RZ ;  /* 0x0000000e3f0ea210 */ /* 0x001fca0007f7e0ff */
[----:B------:R-:W-:Y:S01]  /*7540*/  @!P2 IMAD.X R15, R64, 0x1, R15, P3 ;  /* 0x00000001400fa824 */ /* 0x000fe200018e060f */
[----:B------:R-:W-:-:S04]  /*7550*/  ISETP.LT.OR P3, PT, R57, 0x1a, !P5 ;  /* 0x0000001a3900780c */ /* 0x000fc80006f61670 */
[----:B------:R0:W-:Y:S01]  /*7560*/  @!P2 STG.E.U8 desc[UR20][R14.64+0x9], R17 ;  /* 0x000009110e00a986 */ /* 0x0001e2000c101114 */
[----:B------:R-:W-:-:S03]  /*7570*/  ISETP.LT.OR P2, PT, R57, 0x19, !P5 ;  /* 0x000000193900780c */ /* 0x000fc60006f41670 */
[----:B------:R1:W-:Y:S01]  /*7580*/  @!P4 STG.E.U8 desc[UR20][R8.64+0x10], R79 ;  /* 0x0000104f0800c986 */ /* 0x0003e2000c101114 */
[----:B----4-:R-:W-:-:S03]  /*7590*/  @!P0 IADD3 R12, P4, R61, R20, RZ ;  /* 0x000000143d0c8210 */ /* 0x010fc60007f9e0ff */
[----:B------:R2:W-:Y:S01]  /*75a0*/  @!P6 STG.E.U8 desc[UR20][R10.64+0x11], R19 ;  /* 0x000011130a00e986 */ /* 0x0005e2000c101114 */
[----:B------:R-:W-:Y:S01]  /*75b0*/  ISETP.GE.AND P6, PT, R58, 0x109, PT ;  /* 0x000001093a00780c */ /* 0x000fe20003fc6270 */
[----:B------:R-:W-:Y:S01]  /*75c0*/  @!P0 IMAD.X R13, R62, 0x1, R21, P4 ;  /* 0x000000013e0d8824 */ /* 0x000fe200020e0615 */
[----:B0-----:R-:W0:Y:S02]  /*75d0*/  @!P3 LDC.64 R16, c[0x0][0x5c0] ;  /* 0x00017000ff10bb82 */ /* 0x001e240000000a00 */
[C---:B------:R-:W-:Y:S02]  /*75e0*/  ISETP.LT.OR P4, PT, R57.reuse, 0x19, !P6 ;  /* 0x000000193900780c */ /* 0x040fe40007781670 */
[----:B------:R-:W-:Y:S01]  /*75f0*/  ISETP.LT.OR P5, PT, R57, 0x1a, !P6 ;  /* 0x0000001a3900780c */ /* 0x000fe200077a1670 */
[----:B------:R3:W-:Y:S01]  /*7600*/  @!P0 STG.E.U8 desc[UR20][R12.64+0x10], R81 ;  /* 0x000010510c008986 */ /* 0x0007e2000c101114 */
[----:B-1----:R-:W-:Y:S02]  /*7610*/  @!P1 IADD3 R8, P0, R7, R22, RZ ;  /* 0x0000001607089210 */ /* 0x002fe40007f1e0ff */
[----:B------:R-:W-:Y:S01]  /*7620*/  F2FP.SATFINITE.E4M3.F32.PACK_AB_MERGE_C R7, RZ, R82, RZ ;  /* 0x00000052ff07723e */ /* 0x000fe200048070ff */
[----:B------:R-:W1:Y:S02]  /*7630*/  @!P2 LDC.64 R14, c[0x0][0x5c0] ;  /* 0x00017000ff0eab82 */ /* 0x000e640000000a00 */
[----:B------:R-:W-:-:S05]  /*7640*/  @!P1 IMAD.X R9, R60, 0x1, R23, P0 ;  /* 0x000000013c099824 */ /* 0x000fca00000e0617 */
[----:B------:R4:W-:Y:S01]  /*7650*/  @!P1 STG.E.U8 desc[UR20][R8.64+0x11], R7 ;  /* 0x0000110708009986 */ /* 0x0009e2000c101114 */
[----:B--2---:R-:W2:Y:S08]  /*7660*/  @!P4 LDC.64 R18, c[0x0][0x5c0] ;  /* 0x00017000ff12cb82 */ /* 0x004eb00000000a00 */
[----:B------:R-:W4:Y:S01]  /*7670*/  @!P5 LDC.64 R20, c[0x0][0x5c0] ;  /* 0x00017000ff14db82 */ /* 0x000f220000000a00 */
[----:B-1----:R-:W-:-:S04]  /*7680*/  @!P2 IADD3 R10, P0, P1, R6, R14, R87 ;  /* 0x0000000e060aa210 */ /* 0x002fc8000791e057 */
[----:B------:R-:W-:Y:S02]  /*7690*/  @!P2 IADD3.X R11, R59, R15, R88, P0, P1 ;  /* 0x0000000f3b0ba210 */ /* 0x000fe400007e2458 */
[----:B0-----:R-:W-:-:S03]  /*76a0*/  @!P3 IADD3 R14, P0, P1, R6, R16, R87 ;  /* 0x00000010060eb210 */ /* 0x001fc6000791e057 */
[----:B------:R0:W-:Y:S01]  /*76b0*/  @!P2 STG.E.U8 desc[UR20][R10.64+0x18], R83 ;  /* 0x000018530a00a986 */ /* 0x0001e2000c101114 */
[----:B------:R-:W-:Y:S02]  /*76c0*/  @!P3 IADD3.X R15, R59, R17, R88, P0, P1 ;  /* 0x000000113b0fb210 */ /* 0x000fe400007e2458 */
[----:B---3--:R-:W-:-:S04]  /*76d0*/  @!P4 IADD3 R13, P0, P1, R87, R6, R89 ;  /* 0x00000006570dc210 */ /* 0x008fc8000791e059 */
[CCC-:B------:R-:W-:Y:S02]  /*76e0*/  @!P4 IADD3.X R12, R88.reuse, R59.reuse, R90.reuse, P0, P1 ;  /* 0x0000003b580cc210 */ /* 0x1c0fe400007e245a */
[----:B------:R-:W-:Y:S02]  /*76f0*/  @!P5 IADD3 R17, P0, P1, R87, R6, R89 ;  /* 0x000000065711d210 */ /* 0x000fe4000791e059 */
[----:B--2---:R-:W-:Y:S02]  /*7700*/  @!P4 IADD3 R6, P2, R13, R18, RZ ;  /* 0x000000120d06c210 */ /* 0x004fe40007f5e0ff */
[----:B------:R-:W-:Y:S02]  /*7710*/  @!P5 IADD3.X R16, R88, R59, R90, P0, P1 ;  /* 0x0000003b5810d210 */ /* 0x000fe400007e245a */
[----:B----4-:R-:W-:Y:S01]  /*7720*/  @!P5 IADD3 R8, P0, R17, R20, RZ ;  /* 0x000000141108d210 */ /* 0x010fe20007f1e0ff */
[----:B------:R-:W-:Y:S01]  /*7730*/  @!P4 IMAD.X R7, R12, 0x1, R19, P2 ;  /* 0x000000010c07c824 */ /* 0x000fe200010e0613 */
[----:B------:R-:W-:-:S02]  /*7740*/  F2FP.SATFINITE.E4M3.F32.PACK_AB_MERGE_C R13, RZ, R84, RZ ;  /* 0x00000054ff0d723e */ /* 0x000fc400048070ff */
[----:B0-----:R-:W-:Y:S01]  /*7750*/  F2FP.SATFINITE.E4M3.F32.PACK_AB_MERGE_C R11, RZ, R86, RZ ;  /* 0x00000056ff0b723e */ /* 0x001fe200048070ff */
[----:B------:R-:W-:Y:S02]  /*7760*/  @!P5 IMAD.X R9, R16, 0x1, R21, P0 ;  /* 0x000000011009d824 */ /* 0x000fe400000e0615 */
[----:B------:R3:W-:Y:S04]  /*7770*/  @!P3 STG.E.U8 desc[UR20][R14.64+0x19], R13 ;  /* 0x0000190d0e00b986 */ /* 0x0007e8000c101114 */
[----:B------:R3:W-:Y:S04]  /*7780*/  @!P4 STG.E.U8 desc[UR20][R6.64+0x18], R85 ;  /* 0x000018550600c986 */ /* 0x0007e8000c101114 */
[----:B------:R3:W-:Y:S02]  /*7790*/  @!P5 STG.E.U8 desc[UR20][R8.64+0x19], R11 ;  /* 0x0000190b0800d986 */ /* 0x0007e4000c101114 */
.L_x_36:
[----:B------:R-:W-:Y:S05]  /*77a0*/  BSYNC B0 ;  /* 0x0000000000007941 */ /* 0x000fea0003800000 */
.L_x_32:
[----:B------:R-:W-:Y:S01]  /*77b0*/  ULDC UR6, c[0x0][0xc] ;  /* 0x0000030000067ab9 */ /* 0x000fe20000000800 */
[----:B------:R-:W-:Y:S01]  /*77c0*/  ULDC UR7, c[0x0][0x10] ;  /* 0x0000040000077ab9 */ /* 0x000fe20000000800 */
[----:B--23--:R-:W2:Y:S01]  /*77d0*/  LDC R7, c[0x0][0x14] ;  /* 0x00000500ff077b82 */ /* 0x00cea20000000800 */
[----:B------:R-:W-:Y:S01]  /*77e0*/  UIMAD.WIDE.U32 UR6, UR6, UR7, URZ ;  /* 0x00000007060672a5 */ /* 0x000fe2000f8e003f */
[----:B------:R-:W-:Y:S01]  /*77f0*/  PRMT R6, RZ, 0x7610, R6 ;  /* 0x00007610ff067816 */ /* 0x000fe20000000006 */
[----:B-----5:R-:W-:Y:S02]  /*7800*/  IMAD.MOV.U32 R12, RZ, RZ, -0x1 ;  /* 0xffffffffff0c7424 */ /* 0x020fe400078e00ff */
[----:B-1----:R-:W-:Y:S02]  /*7810*/  IMAD.MOV.U32 R10, RZ, RZ, -0x1 ;  /* 0xffffffffff0a7424 */ /* 0x002fe400078e00ff */
[----:B--2---:R-:W-:-:S04]  /*7820*/  IMAD.WIDE.U32 R2, R7, UR6, R2 ;  /* 0x0000000607027c25 */ /* 0x004fc8000f8e0002 */
[----:B------:R-:W-:Y:S01]  /*7830*/  IMAD R7, R7, UR7, RZ ;  /* 0x0000000707077c24 */ /* 0x000fe2000f8e02ff */
[----:B------:R-:W-:Y:S02]  /*7840*/  ULDC.64 UR6, c[0x0][0x650] ;  /* 0x0001940000067ab9 */ /* 0x000fe40000000a00 */
[----:B------:R-:W-:Y:S01]  /*7850*/  ISETP.GE.U32.AND P0, PT, R2, UR6, PT ;  /* 0x0000000602007c0c */ /* 0x000fe2000bf06070 */
[----:B------:R-:W-:-:S05]  /*7860*/  IMAD.IADD R3, R3, 0x1, R7 ;  /* 0x0000000103037824 */ /* 0x000fca00078e0207 */
[----:B------:R-:W-:-:S13]  /*7870*/  ISETP.GE.U32.AND.EX P0, PT, R3, UR7, PT, P0 ;  /* 0x0000000703007c0c */ /* 0x000fda000bf06100 */
[----:B------:R-:W-:Y:S05]  /*7880*/  @P0 BRA `(.L_x_37) ;  /* 0x0000000400680947 */ /* 0x000fea0003800000 */
[----:B------:R-:W1:Y:S01]  /*7890*/  S2R R18, SR_CTAID.X ;  /* 0x0000000000127919 */ /* 0x000e620000002500 */
[----:B------:R-:W2:Y:S01]  /*78a0*/  LDC.64 R12, c[0x0][0x628] ;  /* 0x00018a00ff0c7b82 */ /* 0x000ea20000000a00 */
[----:B------:R-:W-:Y:S01]  /*78b0*/  ULDC UR6, c[0x0][0x150] ;  /* 0x0000540000067ab9 */ /* 0x000fe20000000800 */
[----:B------:R-:W-:Y:S01]  /*78c0*/  IMAD.MOV.U32 R10, RZ, RZ, R2 ;  /* 0x000000ffff0a7224 */ /* 0x000fe200078e0002 */
[----:B------:R-:W3:Y:S01]  /*78d0*/  S2R R20, SR_CTAID.Y ;  /* 0x0000000000147919 */ /* 0x000ee20000002600 */
[----:B------:R-:W-:-:S04]  /*78e0*/  IMAD.MOV.U32 R11, RZ, RZ, R3 ;  /* 0x000000ffff0b7224 */ /* 0x000fc800078e0003 */
[----:B------:R-:W0:Y:S08]  /*78f0*/  LDC R21, c[0x0][0x144] ;  /* 0x00005100ff157b82 */ /* 0x000e300000000800 */
[----:B------:R-:W0:Y:S08]  /*7900*/  LDC R14, c[0x0][0x630] ;  /* 0x00018c00ff0e7b82 */ /* 0x000e300000000800 */
[----:B------:R-:W0:Y:S01]  /*7910*/  LDC.64 R16, c[0x0][0x620] ;  /* 0x00018800ff107b82 */ /* 0x000e220000000a00 */
[----:B--2---:R-:W-:-:S04]  /*7920*/  ISETP.NE.U32.AND P0, PT, R12, RZ, PT ;  /* 0x000000ff0c00720c */ /* 0x004fc80003f05070 */
[----:B------:R-:W-:Y:S02]  /*7930*/  ISETP.NE.AND.EX P0, PT, R13, RZ, PT, P0 ;  /* 0x000000ff0d00720c */ /* 0x000fe40003f05300 */
[----:B-1----:R-:W-:-:S05]  /*7940*/  I2FP.F32.U32 R6, R18 ;  /* 0x0000001200067245 */ /* 0x002fca0000201000 */
[----:B------:R-:W-:-:S04]  /*7950*/  FMUL R6, R6, UR6 ;  /* 0x0000000606067c20 */ /* 0x000fc80008400000 */
[----:B------:R1:W2:Y:S02]  /*7960*/  F2I.U32.TRUNC.NTZ R19, R6 ;  /* 0x0000000600137305 */ /* 0x0002a4000020f000 */
[----:B---3--:R-:W-:Y:S05]  /*7970*/  @!P0 BRA `(.L_x_38) ;  /* 0x0000000000288947 */ /* 0x008fea0003800000 */
[----:B------:R-:W3:Y:S02]  /*7980*/  LDC R7, c[0x0][0x634] ;  /* 0x00018d00ff077b82 */ /* 0x000ee40000000800 */
[----:B---3--:R-:W-:-:S05]  /*7990*/  IADD3 R11, P0, R2, R7, RZ ;  /* 0x00000007020b7210 */ /* 0x008fca0007f1e0ff */
[----:B------:R-:W-:-:S04]  /*79a0*/  IMAD.X R15, RZ, RZ, R3, P0 ;  /* 0x000000ffff0f7224 */ /* 0x000fc800000e0603 */
[----:B-1----:R-:W-:-:S04]  /*79b0*/  IMAD.WIDE.U32 R6, R15, R12, RZ ;  /* 0x0000000c0f067225 */ /* 0x002fc800078e00ff */
[----:B0-----:R-:W-:-:S04]  /*79c0*/  IMAD.WIDE.U32 R8, P0, R11, R13, R6 ;  /* 0x0000000d0b087225 */ /* 0x001fc80007800006 */
[----:B------:R-:W-:-:S04]  /*79d0*/  IMAD.WIDE.U32 R6, R11, R12, RZ ;  /* 0x0000000c0b067225 */ /* 0x000fc800078e00ff */
[----:B------:R-:W-:Y:S01]  /*79e0*/  IMAD.X R11, RZ, RZ, RZ, P0 ;  /* 0x000000ffff0b7224 */ /* 0x000fe200000e06ff */
[----:B------:R-:W-:Y:S01]  /*79f0*/  IADD3 RZ, P0, R7, R8, RZ ;  /* 0x0000000807ff7210 */ /* 0x000fe20007f1e0ff */
[----:B------:R-:W-:-:S04]  /*7a00*/  IMAD.MOV.U32 R10, RZ, RZ, R9 ;  /* 0x000000ffff0a7224 */ /* 0x000fc800078e0009 */
[----:B------:R-:W-:-:S08]  /*7a10*/  IMAD.WIDE.U32.X R10, R15, R13, R10, P0 ;  /* 0x0000000d0f0a7225 */ /* 0x000fd000000e040a */
.L_x_38:
[----:B------:R-:W3:Y:S01]  /*7a20*/  LDC.64 R26, c[0x0][0x640] ;  /* 0x00019000ff1a7b82 */ /* 0x000ee20000000a00 */
[-C--:B0-----:R-:W-:Y:S01]  /*7a30*/  SHF.R.U64 R15, R10, R14.reuse, R11 ;  /* 0x0000000e0a0f7219 */ /* 0x081fe2000000120b */
[----:B--2---:R-:W-:Y:S01]  /*7a40*/  IMAD.MOV R19, RZ, RZ, -R19 ;  /* 0x000000ffff137224 */ /* 0x004fe200078e0a13 */
[----:B-1----:R-:W-:Y:S01]  /*7a50*/  SHF.R.U32.HI R6, RZ, R14, R11 ;  /* 0x0000000eff067219 */ /* 0x002fe2000001160b */
[----:B------:R-:W-:Y:S01]  /*7a60*/  ULDC UR6, c[0x0][0x154] ;  /* 0x0000550000067ab9 */ /* 0x000fe20000000800 */
[----:B------:R-:W-:Y:S01]  /*7a70*/  IADD3 R9, P0, RZ, -R15, RZ ;  /* 0x8000000fff097210 */ /* 0x000fe20007f1e0ff */
[----:B------:R-:W-:Y:S02]  /*7a80*/  IMAD R21, R21, R19, R18 ;  /* 0x0000001315157224 */ /* 0x000fe400078e0212 */
[----:B------:R-:W0:Y:S01]  /*7a90*/  LDC R10, c[0x0][0x618] ;  /* 0x00018600ff0a7b82 */ /* 0x000e220000000800 */
[----:B------:R-:W-:Y:S02]  /*7aa0*/  IMAD.MOV.U32 R11, RZ, RZ, 0x1 ;  /* 0x00000001ff0b7424 */ /* 0x000fe400078e00ff */
[----:B------:R-:W-:-:S04]  /*7ab0*/  IMAD.X R7, RZ, RZ, ~R6, P0 ;  /* 0x000000ffff077224 */ /* 0x000fc800000e0e06 */
[-C--:B------:R-:W-:Y:S01]  /*7ac0*/  IMAD R8, R7, R16.reuse, RZ ;  /* 0x0000001007087224 */ /* 0x080fe200078e02ff */
[----:B------:R-:W1:Y:S01]  /*7ad0*/  LDC R22, c[0x0][0x608] ;  /* 0x00018200ff167b82 */ /* 0x000e620000000800 */
[----:B------:R-:W-:-:S04]  /*7ae0*/  IMAD.WIDE.U32 R6, R9, R16, R2 ;  /* 0x0000001009067225 */ /* 0x000fc800078e0002 */
[----:B------:R-:W-:Y:S01]  /*7af0*/  IMAD R9, R9, R17, R8 ;  /* 0x0000001109097224 */ /* 0x000fe200078e0208 */
[----:B------:R-:W-:Y:S02]  /*7b00*/  I2FP.F32.U32 R8, R20 ;  /* 0x0000001400087245 */ /* 0x000fe40000201000 */
[----:B------:R-:W2:Y:S01]  /*7b10*/  LDC R24, c[0x0][0x658] ;  /* 0x00019600ff187b82 */ /* 0x000ea20000000800 */
[----:B------:R-:W-:Y:S01]  /*7b20*/  IMAD.IADD R7, R7, 0x1, R9 ;  /* 0x0000000107077824 */ /* 0x000fe200078e0209 */
[----:B---3--:R-:W-:Y:S01]  /*7b30*/  ISETP.NE.U32.AND P0, PT, R26, RZ, PT ;  /* 0x000000ff1a00720c */ /* 0x008fe20003f05070 */
[----:B------:R-:W-:Y:S01]  /*7b40*/  FMUL R8, R8, UR6 ;  /* 0x0000000608087c20 */ /* 0x000fe20008400000 */
[----:B------:R-:W-:Y:S02]  /*7b50*/  IMAD.MOV.U32 R9, RZ, RZ, -0x1 ;  /* 0xffffffffff097424 */ /* 0x000fe400078e00ff */
[----:B------:R-:W-:Y:S01]  /*7b60*/  ISETP.NE.AND.EX P0, PT, R27, RZ, PT, P0 ;  /* 0x000000ff1b00720c */ /* 0x000fe20003f05300 */
[----:B------:R3:W2:Y:S01]  /*7b70*/  F2I.U32.TRUNC.NTZ R17, R8 ;  /* 0x0000000800117305 */ /* 0x0006a2000020f000 */
[----:B------:R-:W3:Y:S01]  /*7b80*/  LDC R19, c[0x0][0x148] ;  /* 0x00005200ff137b82 */ /* 0x000ee20000000800 */
[----:B0-----:R-:W-:-:S02]  /*7b90*/  SHF.R.U64 R14, R6, R10, R7 ;  /* 0x0000000a060e7219 */ /* 0x001fc40000001207 */
[----:B------:R-:W-:-:S05]  /*7ba0*/  SHF.R.U32.HI R7, RZ, R10, R7 ;  /* 0x0000000aff077219 */ /* 0x000fca0000011607 */
[----:B------:R-:W0:Y:S01]  /*7bb0*/  LDC R18, c[0x0][0x600] ;  /* 0x00018000ff127b82 */ /* 0x000e220000000800 */
[-CC-:B-1----:R-:W-:Y:S02]  /*7bc0*/  SHF.R.U64 R12, R14, R22.reuse, R7.reuse ;  /* 0x000000160e0c7219 */ /* 0x182fe40000001207 */
[----:B------:R-:W-:-:S05]  /*7bd0*/  SHF.R.U32.HI R7, RZ, R22, R7 ;  /* 0x00000016ff077219 */ /* 0x000fca0000011607 */
[----:B------:R-:W1:Y:S01]  /*7be0*/  LDC R25, c[0x0][0x648] ;  /* 0x00019200ff197b82 */ /* 0x000e620000000800 */
[-CC-:B--2---:R-:W-:Y:S02]  /*7bf0*/  SHF.R.U64 R16, R12, R24.reuse, R7.reuse ;  /* 0x000000180c107219 */ /* 0x184fe40000001207 */
[-C--:B------:R-:W-:Y:S02]  /*7c00*/  SHF.L.U32 R9, R9, R24.reuse, RZ ;  /* 0x0000001809097219 */ /* 0x080fe400000006ff */
[-C--:B------:R-:W-:Y:S01]  /*7c10*/  SHF.R.U32.HI R7, RZ, R24.reuse, R7 ;  /* 0x00000018ff077219 */ /* 0x080fe20000011607 */
[----:B------:R-:W-:Y:S01]  /*7c20*/  IMAD.MOV.U32 R6, RZ, RZ, R16 ;  /* 0x000000ffff067224 */ /* 0x000fe200078e0010 */
[----:B------:R-:W-:Y:S01]  /*7c30*/  SHF.L.U32 R56, R11, R24, RZ ;  /* 0x000000180b387219 */ /* 0x000fe200000006ff */
[----:B------:R-:W2:Y:S01]  /*7c40*/  LDC R28, c[0x0][0x638] ;  /* 0x00018e00ff1c7b82 */ /* 0x000ea20000000800 */
[----:B------:R-:W-:-:S07]  /*7c50*/  LOP3.LUT R23, RZ, R9, RZ, 0x33, !PT ;  /* 0x00000009ff177212 */ /* 0x000fce00078e33ff */
[----:B------:R-:W0:Y:S01]  /*7c60*/  LDC R29, c[0x0][0x610] ;  /* 0x00018400ff1d7b82 */ /* 0x000e220000000800 */
[----:B------:R-:W-:Y:S05]  /*7c70*/  @!P0 BRA `(.L_x_39) ;  /* 0x0000000000288947 */ /* 0x000fea0003800000 */
[----:B------:R-:W5:Y:S02]  /*7c80*/  LDC R11, c[0x0][0x64c] ;  /* 0x00019300ff0b7b82 */ /* 0x000f640000000800 */
[----:B-----5:R-:W-:-:S05]  /*7c90*/  IADD3 R11, P0, R16, R11, RZ ;  /* 0x0000000b100b7210 */ /* 0x020fca0007f1e0ff */
[----:B------:R-:W-:-:S04]  /*7ca0*/  IMAD.X R13, RZ, RZ, R7, P0 ;  /* 0x000000ffff0d7224 */ /* 0x000fc800000e0607 */
[----:B------:R-:W-:-:S04]  /*7cb0*/  IMAD.WIDE.U32 R6, R13, R26, RZ ;  /* 0x0000001a0d067225 */ /* 0x000fc800078e00ff */
[----:B---3--:R-:W-:-:S04]  /*7cc0*/  IMAD.WIDE.U32 R8, P0, R11, R27, R6 ;  /* 0x0000001b0b087225 */ /* 0x008fc80007800006 */
[----:B------:R-:W-:-:S04]  /*7cd0*/  IMAD.WIDE.U32 R6, R11, R26, RZ ;  /* 0x0000001a0b067225 */ /* 0x000fc800078e00ff */
[----:B------:R-:W-:Y:S01]  /*7ce0*/  IMAD.X R11, RZ, RZ, RZ, P0 ;  /* 0x000000ffff0b7224 */ /* 0x000fe200000e06ff */
[----:B------:R-:W-:Y:S01]  /*7cf0*/  IADD3 RZ, P0, R7, R8, RZ ;  /* 0x0000000807ff7210 */ /* 0x000fe20007f1e0ff */
[----:B------:R-:W-:-:S04]  /*7d00*/  IMAD.MOV.U32 R10, RZ, RZ, R9 ;  /* 0x000000ffff0a7224 */ /* 0x000fc800078e0009 */
[----:B------:R-:W-:-:S08]  /*7d10*/  IMAD.WIDE.U32.X R6, R13, R27, R10, P0 ;  /* 0x0000001b0d067225 */ /* 0x000fd000000e040a */
.L_x_39:
[----:B------:R-:W-:Y:S01]  /*7d20*/  ISETP.NE.AND P0, PT, R0, 0x1, PT ;  /* 0x000000010000780c */ /* 0x000fe20003f05270 */
[----:B0-----:R-:W-:Y:S01]  /*7d30*/  VIADD R11, R18, 0xffffffff ;  /* 0xffffffff120b7836 */ /* 0x001fe20000000000 */
[----:B-1----:R-:W-:Y:S01]  /*7d40*/  SHF.R.U64 R6, R6, R25, R7 ;  /* 0x0000001906067219 */ /* 0x002fe20000001207 */
[----:B------:R-:W-:Y:S01]  /*7d50*/  IMAD.MOV R17, RZ, RZ, -R17 ;  /* 0x000000ffff117224 */ /* 0x000fe200078e0a11 */
[----:B------:R-:W-:Y:S01]  /*7d60*/  LOP3.LUT R9, R12, R23, RZ, 0xc0, !PT ;  /* 0x000000170c097212 */ /* 0x000fe200078ec0ff */
[----:B---3--:R-:W-:Y:S02]  /*7d70*/  IMAD.MOV.U32 R8, RZ, RZ, 0x1 ;  /* 0x00000001ff087424 */ /* 0x008fe400078e00ff */
[----:B------:R-:W-:Y:S02]  /*7d80*/  IMAD.MOV R7, RZ, RZ, -R6 ;  /* 0x000000ffff077224 */ /* 0x000fe400078e0a06 */
[----:B------:R-:W-:Y:S01]  /*7d90*/  IMAD R56, R56, R6, R9 ;  /* 0x0000000638387224 */ /* 0x000fe200078e0209 */
[----:B------:R-:W-:Y:S01]  /*7da0*/  LOP3.LUT R9, R14, R11, RZ, 0xc0, !PT ;  /* 0x0000000b0e097212 */ /* 0x000fe200078ec0ff */
[----:B--2---:R-:W-:-:S02]  /*7db0*/  IMAD R6, R7, R28, R16 ;  /* 0x0000001c07067224 */ /* 0x004fc400078e0210 */
[----:B------:R-:W-:Y:S02]  /*7dc0*/  @P0 IMAD R21, R19, R17, R20 ;  /* 0x0000001113150224 */ /* 0x000fe400078e0214 */
[----:B------:R-:W-:Y:S01]  /*7dd0*/  IMAD R7, R6, R18, R9 ;  /* 0x0000001206077224 */ /* 0x000fe200078e0209 */
[----:B------:R-:W-:Y:S01]  /*7de0*/  PRMT R6, R8, 0x7610, R6 ;  /* 0x0000761008067816 */ /* 0x000fe20000000006 */
[----:B------:R-:W-:Y:S02]  /*7df0*/  IMAD R56, R56, R29, R21 ;  /* 0x0000001d38387224 */ /* 0x000fe400078e0215 */
[----:B------:R-:W-:-:S03]  /*7e00*/  IMAD.MOV.U32 R10, RZ, RZ, R15 ;  /* 0x000000ffff0a7224 */ /* 0x000fc600078e000f */
[----:B------:R-:W-:Y:S02]  /*7e10*/  SEL R12, R7, R56, !P0 ;  /* 0x00000038070c7207 */ /* 0x000fe40004000000 */
[----:B------:R-:W-:-:S07]  /*7e20*/  SEL R56, R56, R7, !P0 ;  /* 0x0000000738387207 */ /* 0x000fce0004000000 */
.L_x_37:
[----:B------:R-:W-:Y:S01]  /*7e30*/  UIADD3 UR5, UR9, UR5, URZ ;  /* 0x0000000509057290 */ /* 0x000fe2000fffe03f */
[----:B------:R-:W-:Y:S01]  /*7e40*/  LOP3.LUT P0, RZ, R6, 0xff, RZ, 0xc0, !PT ;  /* 0x000000ff06ff7812 */ /* 0x000fe2000780c0ff */
[----:B------:R-:W-:Y:S02]  /*7e50*/  IMAD.MOV.U32 R6, RZ, RZ, R56 ;  /* 0x000000ffff067224 */ /* 0x000fe400078e0038 */
[----:B------:R-:W-:Y:S02]  /*7e60*/  USHF.R.U32.HI UR6, URZ, 0x3, UR5 ;  /* 0x000000033f067899 */ /* 0x000fe40008011605 */
[----:B------:R-:W-:Y:S02]  /*7e70*/  UISETP.GT.U32.AND UP1, UPT, UR5, 0x7, UPT ;  /* 0x000000070500788c */ /* 0x000fe4000bf24070 */
[----:B------:R-:W-:Y:S02]  /*7e80*/  ULOP3.LUT UR6, UR6, 0x1, URZ, 0xc0, !UPT ;  /* 0x0000000106067892 */ /* 0x000fe4000f8ec03f */
[----:B------:R-:W-:-:S02]  /*7e90*/  UISETP.LT.U32.AND UP1, UPT, UR9, 0x8, UP1 ;  /* 0x000000080900788c */ /* 0x000fc40008f21070 */
[----:B------:R-:W-:Y:S02]  /*7ea0*/  UISETP.NE.U32.AND UP0, UPT, UR6, 0x1, UPT ;  /* 0x000000010600788c */ /* 0x000fe4000bf05070 */
[----:B------:R-:W-:Y:S02]  /*7eb0*/  USEL UR7, URZ, 0x1, !UP1 ;  /* 0x000000013f077887 */ /* 0x000fe4000c800000 */
[----:B------:R-:W-:Y:S02]  /*7ec0*/  UISETP.GT.U32.AND UP0, UPT, UR9, 0x7, !UP0 ;  /* 0x000000070900788c */ /* 0x000fe4000c704070 */
[----:B------:R-:W-:Y:S02]  /*7ed0*/  ULOP3.LUT UR5, UR5, 0x7, URZ, 0xc0, !UPT ;  /* 0x0000000705057892 */ /* 0x000fe4000f8ec03f */
[----:B------:R-:W-:-:S04]  /*7ee0*/  USEL UR6, URZ, 0x1, !UP0 ;  /* 0x000000013f067887 */ /* 0x000fc8000c000000 */
[----:B------:R-:W-:Y:S01]  /*7ef0*/  ULOP3.LUT UR4, UR6, UR4, UR7, 0x96, !UPT ;  /* 0x0000000406047292 */ /* 0x000fe2000f8e9607 */
[----:B------:R-:W-:Y:S11]  /*7f00*/  @P0 BRA `(.L_x_40) ;  /* 0xffffff9000500947 */ /* 0x000ff6000383ffff */
[----:B------:R-:W-:Y:S05]  /*7f10*/  EXIT ;  /* 0x000000000000794d */ /* 0x000fea0003800000 */
.L_x_4:
[----:B0-----:R-:W-:Y:S01]  /*7f20*/  ULDC.64 UR4, c[0x0][0x650] ;  /* 0x0001940000047ab9 */ /* 0x001fe20000000a00 */
        /* <DEDUP_REMOVED lines=25> */
.L_x_42:
[-CC-:B------:R-:W-:Y:S01]  /*80c0*/  SHF.R.U64 R17, R14, R18.reuse, R15.reuse ;  /* 0x000000120e117219 */ /* 0x180fe2000000120f */
[----:B------:R-:W0:Y:S01]  /*80d0*/  LDC.64 R24, c[0x0][0x640] ;  /* 0x00019000ff187b82 */ /* 0x000e220000000a00 */
[----:B------:R-:W-:Y:S01]  /*80e0*/  SHF.R.U32.HI R9, RZ, R18, R15 ;  /* 0x00000012ff097219 */ /* 0x000fe2000001160f */
[----:B------:R-:W-:Y:S01]  /*80f0*/  ULDC UR4, c[0x0][0x150] ;  /* 0x0000540000047ab9 */ /* 0x000fe20000000800 */
[----:B------:R-:W-:Y:S02]  /*8100*/  IADD3 R13, P0, RZ, -R17, RZ ;  /* 0x80000011ff0d7210 */ /* 0x000fe40007f1e0ff */
[----:B------:R-:W-:-:S03]  /*8110*/  I2FP.F32.U32 R10, R8 ;  /* 0x00000008000a7245 */ /* 0x000fc60000201000 */
[----:B------:R-:W1:Y:S01]  /*8120*/  LDC R16, c[0x0][0x618] ;  /* 0x00018600ff107b82 */ /* 0x000e620000000800 */
[----:B------:R-:W-:Y:S02]  /*8130*/  IMAD.X R9, RZ, RZ, ~R9, P0 ;  /* 0x000000ffff097224 */ /* 0x000fe400000e0e09 */
[----:B------:R-:W-:Y:S01]  /*8140*/  FMUL R15, R10, UR4 ;  /* 0x000000040a0f7c20 */ /* 0x000fe20008400000 */
[----:B------:R-:W-:Y:S01]  /*8150*/  IMAD.WIDE.U32 R10, R13, R20, R2 ;  /* 0x000000140d0a7225 */ /* 0x000fe200078e0002 */
[----:B------:R-:W-:-:S03]  /*8160*/  ULDC UR4, c[0x0][0x154] ;  /* 0x0000550000047ab9 */ /* 0x000fc60000000800 */
[----:B------:R-:W-:Y:S01]  /*8170*/  IMAD R12, R9, R20, RZ ;  /* 0x00000014090c7224 */ /* 0x000fe200078e02ff */
[----:B------:R-:W2:Y:S01]  /*8180*/  LDC R19, c[0x0][0x144] ;  /* 0x00005100ff137b82 */ /* 0x000ea20000000800 */
[----:B------:R-:W3:Y:S02]  /*8190*/  F2I.U32.TRUNC.NTZ R15, R15 ;  /* 0x0000000f000f7305 */ /* 0x000ee4000020f000 */
[----:B------:R-:W-:Y:S02]  /*81a0*/  IMAD R9, R13, R21, R12 ;  /* 0x000000150d097224 */ /* 0x000fe400078e020c */
[----:B------:R-:W-:Y:S02]  /*81b0*/  IMAD.MOV.U32 R12, RZ, RZ, -0x1 ;  /* 0xffffffffff0c7424 */ /* 0x000fe400078e00ff */
[----:B------:R-:W-:Y:S01]  /*81c0*/  IMAD.IADD R9, R11, 0x1, R9 ;  /* 0x000000010b097824 */ /* 0x000fe200078e0209 */
[----:B------:R-:W4:Y:S01]  /*81d0*/  LDC R20, c[0x0][0x608] ;  /* 0x00018200ff147b82 */ /* 0x000f220000000800 */
[----:B------:R-:W-:-:S02]  /*81e0*/  I2FP.F32.U32 R11, R7 ;  /* 0x00000007000b7245 */ /* 0x000fc40000201000 */
[----:B0-----:R-:W-:-:S03]  /*81f0*/  ISETP.NE.U32.AND P0, PT, R24, RZ, PT ;  /* 0x000000ff1800720c */ /* 0x001fc60003f05070 */
[----:B------:R-:W-:Y:S01]  /*8200*/  FMUL R11, R11, UR4 ;  /* 0x000000040b0b7c20 */ /* 0x000fe20008400000 */
[----:B------:R-:W-:Y:S01]  /*8210*/  ISETP.NE.AND.EX P0, PT, R25, RZ, PT, P0 ;  /* 0x000000ff1900720c */ /* 0x000fe20003f05300 */
[----:B------:R-:W0:Y:S01]  /*8220*/  LDC R13, c[0x0][0x658] ;  /* 0x00019600ff0d7b82 */ /* 0x000e220000000800 */
[-C--:B-1----:R-:W-:Y:S01]  /*8230*/  SHF.R.U64 R14, R10, R16.reuse, R9 ;  /* 0x000000100a0e7219 */ /* 0x082fe20000001209 */
[----:B---3--:R-:W-:Y:S01]  /*8240*/  IMAD.MOV R10, RZ, RZ, -R15 ;  /* 0x000000ffff0a7224 */ /* 0x008fe200078e0a0f */
[----:B------:R-:W-:Y:S02]  /*8250*/  SHF.R.U32.HI R9, RZ, R16, R9 ;  /* 0x00000010ff097219 */ /* 0x000fe40000011609 */
[----:B------:R1:W3:Y:S03]  /*8260*/  F2I.U32.TRUNC.NTZ R16, R11 ;  /* 0x0000000b00107305 */ /* 0x0002e6000020f000 */
[----:B------:R-:W1:Y:S01]  /*8270*/  LDC R18, c[0x0][0x148] ;  /* 0x00005200ff127b82 */ /* 0x000e620000000800 */
[----:B--2---:R-:W-:-:S02]  /*8280*/  IMAD R23, R19, R10, R8 ;  /* 0x0000000a13177224 */ /* 0x004fc400078e0208 */
[----:B------:R-:W-:-:S05]  /*8290*/  IMAD.MOV.U32 R10, RZ, RZ, 0x1 ;  /* 0x00000001ff0a7424 */ /* 0x000fca00078e00ff */
[----:B------:R-:W2:Y:S01]  /*82a0*/  LDC R22, c[0x0][0x600] ;  /* 0x00018000ff167b82 */ /* 0x000ea20000000800 */
[-CC-:B----4-:R-:W-:Y:S02]  /*82b0*/  SHF.R.U64 R19, R14, R20.reuse, R9.reuse ;  /* 0x000000140e137219 */ /* 0x190fe40000001209 */
[----:B------:R-:W-:-:S05]  /*82c0*/  SHF.R.U32.HI R8, RZ, R20, R9 ;  /* 0x00000014ff087219 */ /* 0x000fca0000011609 */
[----:B------:R-:W4:Y:S01]  /*82d0*/  LDC R26, c[0x0][0x648] ;  /* 0x00019200ff1a7b82 */ /* 0x000f220000000800 */
[-CC-:B0-----:R-:W-:Y:S02]  /*82e0*/  SHF.R.U64 R21, R19, R13.reuse, R8.reuse ;  /* 0x0000000d13157219 */ /* 0x181fe40000001208 */
[-C--:B------:R-:W-:Y:S02]  /*82f0*/  SHF.L.U32 R12, R12, R13.reuse, RZ ;  /* 0x0000000d0c0c7219 */ /* 0x080fe400000006ff */
[-C--:B------:R-:W-:Y:S01]  /*8300*/  SHF.R.U32.HI R9, RZ, R13.reuse, R8 ;  /* 0x0000000dff097219 */ /* 0x080fe20000011608 */
[----:B------:R-:W-:Y:S01]  /*8310*/  IMAD.MOV.U32 R8, RZ, RZ, R21 ;  /* 0x000000ffff087224 */ /* 0x000fe200078e0015 */
[----:B------:R-:W-:Y:S01]  /*8320*/  SHF.L.U32 R20, R10, R13, RZ ;  /* 0x0000000d0a147219 */ /* 0x000fe200000006ff */
[----:B------:R-:W0:Y:S01]  /*8330*/  LDC R27, c[0x0][0x638] ;  /* 0x00018e00ff1b7b82 */ /* 0x000e220000000800 */
[----:B------:R-:W-:-:S07]  /*8340*/  LOP3.LUT R28, RZ, R12, RZ, 0x33, !PT ;  /* 0x0000000cff1c7212 */ /* 0x000fce00078e33ff */
[----:B------:R-:W0:Y:S01]  /*8350*/  LDC R29, c[0x0][0x610] ;  /* 0x00018400ff1d7b82 */ /* 0x000e220000000800 */
[----:B-1-3--:R-:W-:Y:S05]  /*8360*/  @!P0 BRA `(.L_x_43) ;  /* 0x0000000000288947 */ /* 0x00afea0003800000 */
[----:B------:R-:W1:Y:S02]  /*8370*/  LDC R8, c[0x0][0x64c] ;  /* 0x00019300ff087b82 */ /* 0x000e640000000800 */
[----:B-1----:R-:W-:-:S05]  /*8380*/  IADD3 R13, P0, R21, R8, RZ ;  /* 0x00000008150d7210 */ /* 0x002fca0007f1e0ff */
        /* <DEDUP_REMOVED lines=8> */
.L_x_43:
[----:B------:R-:W-:Y:S01]  /*8410*/  ISETP.NE.AND P0, PT, R0, 0x1, PT ;  /* 0x000000010000780c */ /* 0x000fe20003f05270 */
[----:B--2---:R-:W-:Y:S01]  /*8420*/  VIADD R11, R22, 0xffffffff ;  /* 0xffffffff160b7836 */ /* 0x004fe20000000000 */
[----:B----4-:R-:W-:Y:S01]  /*8430*/  SHF.R.U64 R9, R8, R26, R9 ;  /* 0x0000001a08097219 */ /* 0x010fe20000001209 */
[----:B------:R-:W-:Y:S01]  /*8440*/  IMAD.MOV R16, RZ, RZ, -R16 ;  /* 0x000000ffff107224 */ /* 0x000fe200078e0a10 */
[----:B------:R-:W-:Y:S02]  /*8450*/  LOP3.LUT R8, R19, R28, RZ, 0xc0, !PT ;  /* 0x0000001c13087212 */ /* 0x000fe400078ec0ff */
[----:B------:R-:W-:Y:S01]  /*8460*/  LOP3.LUT R14, R14, R11, RZ, 0xc0, !PT ;  /* 0x0000000b0e0e7212 */ /* 0x000fe200078ec0ff */
[----:B------:R-:W-:Y:S02]  /*8470*/  IMAD.MOV R10, RZ, RZ, -R9 ;  /* 0x000000ffff0a7224 */ /* 0x000fe400078e0a09 */
[----:B------:R-:W-:Y:S02]  /*8480*/  IMAD R8, R20, R9, R8 ;  /* 0x0000000914087224 */ /* 0x000fe400078e0208 */
[----:B------:R-:W-:-:S02]  /*8490*/  IMAD.MOV.U32 R11, RZ, RZ, 0x1 ;  /* 0x00000001ff0b7424 */ /* 0x000fc400078e00ff */
[----:B------:R-:W-:Y:S02]  /*84a0*/  @P0 IMAD R23, R18, R16, R7 ;  /* 0x0000001012170224 */ /* 0x000fe400078e0207 */
[----:B0-----:R-:W-:Y:S02]  /*84b0*/  IMAD R7, R10, R27, R21 ;  /* 0x0000001b0a077224 */ /* 0x001fe400078e0215 */
[----:B------:R-:W-:Y:S02]  /*84c0*/  IMAD R16, R8, R29, R23 ;  /* 0x0000001d08107224 */ /* 0x000fe400078e0217 */
[----:B------:R-:W-:Y:S02]  /*84d0*/  IMAD R7, R7, R22, R14 ;  /* 0x0000001607077224 */ /* 0x000fe400078e020e */
[----:B------:R-:W-:-:S03]  /*84e0*/  IMAD.MOV.U32 R10, RZ, RZ, R17 ;  /* 0x000000ffff0a7224 */ /* 0x000fc600078e0011 */
[----:B------:R-:W-:Y:S02]  /*84f0*/  SEL R19, R7, R16, !P0 ;  /* 0x0000001007137207 */ /* 0x000fe40004000000 */
[----:B------:R-:W-:-:S07]  /*8500*/  SEL R16, R16, R7, !P0 ;  /* 0x0000000710107207 */ /* 0x000fce0004000000 */
.L_x_41:
[----:B------:R-:W-:-:S08]  /*8510*/  NOP ;  /* 0x0000000000007918 */ /* 0x000fd00000000000 */
[----:B------:R-:W0:-:S00]  /*8520*/  USETMAXREG.DEALLOC.CTAPOOL 0x28 ;  /* 0x00000028000079c8 */ /* 0x000e0000080e0500 */
[----:B0-----:R-:W-:-:S13]  /*8530*/  ISETP.NE.AND P0, PT, R6, RZ, PT ;  /* 0x000000ff0600720c */ /* 0x001fda0003f05270 */
[----:B------:R-:W-:Y:S05]  /*8540*/  @P0 EXIT ;  /* 0x000000000000094d */ /* 0x000fea0003800000 */
[----:B------:R-:W-:Y:S01]  /*8550*/  LOP3.LUT P0, RZ, R11, 0xff, RZ, 0xc0, !PT ;  /* 0x000000ff0bff7812 */ /* 0x000fe2000780c0ff */
[----:B------:R-:W-:Y:S02]  /*8560*/  IMAD.MOV.U32 R13, RZ, RZ, 0x1 ;  /* 0x00000001ff0d7424 */ /* 0x000fe400078e00ff */
[----:B------:R-:W-:-:S10]  /*8570*/  IMAD.MOV.U32 R12, RZ, RZ, RZ ;  /* 0x000000ffff0c7224 */ /* 0x000fd400078e00ff */
[----:B------:R-:W-:Y:S05]  /*8580*/  @!P0 BRA `(.L_x_44) ;  /* 0x0000000c00348947 */ /* 0x000fea0003800000 */
[----:B------:R-:W0:Y:S01]  /*8590*/  LDC R6, c[0x0][0x28c] ;  /* 0x0000a300ff067b82 */ /* 0x000e220000000800 */
[----:B------:R-:W-:Y:S01]  /*85a0*/  ULDC UR5, c[0x0][0x600] ;  /* 0x0001800000057ab9 */ /* 0x000fe20000000800 */
[----:B------:R-:W-:Y:S01]  /*85b0*/  ULDC UR4, c[0x0][0xc] ;  /* 0x0000030000047ab9 */ /* 0x000fe20000000800 */
[----:B------:R-:W-:Y:S01]  /*85c0*/  UIADD3 UR16, UR5, -0x1, URZ ;  /* 0xffffffff05107890 */ /* 0x000fe2000fffe03f */
[C---:B------:R-:W-:Y:S01]  /*85d0*/  LOP3.LUT P3, RZ, R4.reuse, 0x7f, RZ, 0xc0, !PT ;  /* 0x0000007f04ff7812 */ /* 0x040fe2000786c0ff */
[----:B------:R-:W-:Y:S01]  /*85e0*/  ULDC UR6, c[0x0][0x658] ;  /* 0x0001960000067ab9 */ /* 0x000fe20000000800 */
[----:B------:R-:W-:Y:S01]  /*85f0*/  ULDC UR5, c[0x0][0x10] ;  /* 0x0000040000057ab9 */ /* 0x000fe20000000800 */
[----:B------:R-:W-:Y:S01]  /*8600*/  UMOV UR7, 0xffffffff ;  /* 0xffffffff00077882 */ /* 0x000fe20000000000 */
[----:B------:R-:W-:Y:S01]  /*8610*/  UMOV UR8, 0x1 ;  /* 0x0000000100087882 */ /* 0x000fe20000000000 */
[----:B------:R-:W-:Y:S01]  /*8620*/  UIMAD.WIDE.U32 UR4, UR4, UR5, URZ ;  /* 0x00000005040472a5 */ /* 0x000fe2000f8e003f */
[----:B------:R-:W-:Y:S01]  /*8630*/  LOP3.LUT P0, RZ, R4, 0x1f, RZ, 0xc0, !PT ;  /* 0x0000001f04ff7812 */ /* 0x000fe2000780c0ff */
[----:B------:R-:W-:Y:S01]  /*8640*/  USHF.L.U32 UR7, UR7, UR6, URZ ;  /* 0x0000000607077299 */ /* 0x000fe2000800063f */
[----:B------:R-:W-:Y:S01]  /*8650*/  BSSY B0, `(.L_x_44) ;  /* 0x00000c0000007945 */ /* 0x000fe20003800000 */
[----:B------:R-:W-:Y:S01]  /*8660*/  USHF.L.U32 UR18, UR8, UR6, URZ ;  /* 0x0000000608127299 */ /* 0x000fe2000800063f */
[----:B------:R-:W-:Y:S01]  /*8670*/  IMAD.MOV.U32 R15, RZ, RZ, 0x1 ;  /* 0x00000001ff0f7424 */ /* 0x000fe200078e00ff */
[----:B------:R-:W-:Y:S01]  /*8680*/  LOP3.LUT R18, R5, 0x2, RZ, 0xfc, !PT ;  /* 0x0000000205127812 */ /* 0x000fe200078efcff */
[----:B------:R-:W-:Y:S01]  /*8690*/  ULDC UR6, c[0x0][0x14] ;  /* 0x0000050000067ab9 */ /* 0x000fe20000000800 */
[----:B------:R-:W-:Y:S01]  /*86a0*/  PLOP3.LUT P0, PT, P0, P3, PT, 0x8a, 0x0 ;  /* 0x000000000000781c */ /* 0x000fe20000707172 */
[----:B------:R-:W-:Y:S01]  /*86b0*/  UIMAD.WIDE.U32 UR20, UR4, UR6, URZ ;  /* 0x00000006041472a5 */ /* 0x000fe2000f8e003f */
[----:B------:R-:W-:Y:S01]  /*86c0*/  IMAD.MOV.U32 R13, RZ, RZ, 0x1 ;  /* 0x00000001ff0d7424 */ /* 0x000fe200078e00ff */
[----:B------:R-:W-:Y:S01]  /*86d0*/  UIMAD UR13, UR5, UR6, URZ ;  /* 0x00000006050d72a4 */ /* 0x000fe2000f8e023f */
[----:B------:R-:W-:Y:S01]  /*86e0*/  IMAD.MOV.U32 R12, RZ, RZ, RZ ;  /* 0x000000ffff0c7224 */ /* 0x000fe200078e00ff */
[----:B------:R-:W-:Y:S01]  /*86f0*/  ULOP3.LUT UR17, URZ, UR7, URZ, 0x33, !UPT ;  /* 0x000000073f117292 */ /* 0x000fe2000f8e333f */
[----:B0-----:R-:W-:Y:S01]  /*8700*/  VIADD R6, R6, 0x3f ;  /* 0x0000003f06067836 */ /* 0x001fe20000000000 */
[----:B------:R-:W-:Y:S01]  /*8710*/  UIADD3 UR13, UR21, UR13, URZ ;  /* 0x0000000d150d7290 */ /* 0x000fe2000fffe03f */
[----:B------:R-:W-:-:S03]  /*8720*/  ULDC.64 UR22, c[0x0][0x198] ;  /* 0x0000660000167ab9 */ /* 0x000fc60000000a00 */
[----:B------:R-:W-:-:S04]  /*8730*/  SHF.R.S32.HI R7, RZ, 0x1f, R6 ;  /* 0x0000001fff077819 */ /* 0x000fc80000011406 */
[----:B------:R-:W-:-:S04]  /*8740*/  LEA.HI R7, R7, R6, RZ, 0x6 ;  /* 0x0000000607077211 */ /* 0x000fc800078f30ff */
[----:B------:R-:W-:-:S05]  /*8750*/  SHF.R.S32.HI R17, RZ, 0x6, R7 ;  /* 0x00000006ff117819 */ /* 0x000fca0000011407 */
[----:B------:R-:W-:-:S07]  /*8760*/  VIADD R14, R17, 0x1 ;  /* 0x00000001110e7836 */ /* 0x000fce0000000000 */
.L_x_56:
[----:B------:R-:W-:-:S03]  /*8770*/  UMOV UR4, 0xffffffff ;  /* 0xffffffff00047882 */ /* 0x000fc60000000000 */
[----:B------:R-:W-:Y:S05]  /*8780*/  BRA.DIV UR4, `(.L_x_45) ;  /* 0x0000001204347947 */ /* 0x000fea000b800000 */
[----:B------:R-:W-:-:S13]  /*8790*/  ELECT P1, URZ, PT ;  /* 0x00000000003f782f */ /* 0x000fda0003820000 */
.L_x_71:
[----:B------:R-:W0:Y:S01]  /*87a0*/  LDC R4, c[0x0][0x28c] ;  /* 0x0000a300ff047b82 */ /* 0x000e220000000800 */
[----:B------:R-:W-:Y:S01]  /*87b0*/  BSSY B1, `(.L_x_46) ;  /* 0x0000037000017945 */ /* 0x000fe20003800000 */
[----:B0-----:R-:W-:-:S13]  /*87c0*/  ISETP.LT.OR P1, PT, R4, 0x1, !P1 ;  /* 0x000000010400780c */ /* 0x001fda0004f21670 */
[----:B------:R-:W-:Y:S05]  /*87d0*/  @P1 BRA `(.L_x_47) ;  /* 0x0000000000d01947 */ /* 0x000fea0003800000 */
[----:B------:R-:W-:Y:S02]  /*87e0*/  IMAD.SHL.U32 R19, R19, 0x20, RZ ;  /* 0x0000002013137824 */ /* 0x000fe400078e00ff */
[----:B------:R-:W-:Y:S02]  /*87f0*/  IMAD R16, R16, 0x180, RZ ;  /* 0x0000018010107824 */ /* 0x000fe400078e02ff */
[----:B------:R-:W-:Y:S02]  /*8800*/  IMAD.MOV.U32 R21, RZ, RZ, RZ ;  /* 0x000000ffff157224 */ /* 0x000fe400078e00ff */
[----:B------:R-:W-:Y:S02]  /*8810*/  IMAD.MOV.U32 R4, RZ, RZ, R14 ;  /* 0x000000ffff047224 */ /* 0x000fe400078e000e */
[----:B------:R-:W-:Y:S02]  /*8820*/  IMAD.MOV.U32 R6, RZ, RZ, R13 ;  /* 0x000000ffff067224 */ /* 0x000fe400078e000d */
[----:B------:R-:W-:-:S07]  /*8830*/  IMAD.MOV.U32 R7, RZ, RZ, R12 ;  /* 0x000000ffff077224 */ /* 0x000fce00078e000c */
.L_x_51:
[----:B------:R-:W0:Y:S01]  /*8840*/  S2R R9, SR_CgaCtaId ;  /* 0x0000000000097919 */ /* 0x000e220000008800 */
[----:B------:R-:W-:-:S04]  /*8850*/  MOV R8, 0x400 ;  /* 0x0000040000087802 */ /* 0x000fc80000000f00 */
[----:B0-----:R-:W-:Y:S02]  /*8860*/  LEA R20, R9, R8, 0x18 ;  /* 0x0000000809147211 */ /* 0x001fe400078ec0ff */
[----:B------:R-:W-:Y:S01]  /*8870*/  SHF.L.U32 R8, R6, 0x1f, RZ ;  /* 0x0000001f06087819 */ /* 0x000fe200000006ff */
[----:B------:R-:W0:Y:S02]  /*8880*/  @!P3 LDC R9, c[0x0][0x500] ;  /* 0x00014000ff09bb82 */ /* 0x000e240000000800 */
[----:B------:R-:W-:-:S04]  /*8890*/  IMAD R11, R7, 0x8, R20 ;  /* 0x00000008070b7824 */ /* 0x000fc800078e0214 */
[----:B------:R-:W1:Y:S02]  /*88a0*/  SYNCS.PHASECHK.TRANS64.TRYWAIT P1, [R11+URZ+0x40], R8 ;  /* 0x000040080b0075a7 */ /* 0x000e64000802017f */
[----:B-1----:R-:W-:Y:S05]  /*88b0*/  @!P1 BRA `(.L_x_48) ;  /* 0x0000001000089947 */ /* 0x002fea0003800000 */
.L_x_72:
[----:B-1----:R-:W-:Y:S01]  /*88c0*/  PRMT R8, R18, 0x9910, RZ ;  /* 0x0000991012087816 */ /* 0x002fe200000000ff */
[----:B0-----:R0:W-:Y:S03]  /*88d0*/  @!P3 SYNCS.ARRIVE.TRANS64 RZ, [R11+URZ], R9 ;  /* 0x000000090bffb9a7 */ /* 0x0011e6000800003f */
[----:B------:R-:W-:-:S13]  /*88e0*/  ISETP.NE.AND P1, PT, R8, 0x2, PT ;  /* 0x000000020800780c */ /* 0x000fda0003f25270 */
[----:B0-----:R-:W-:Y:S05]  /*88f0*/  @P1 BRA `(.L_x_49) ;  /* 0x0000000000041947 */ /* 0x001fea0003800000 */
[----:B------:R-:W-:Y:S01]  /*8900*/  BPT.TRAP 0x1 ;  /* 0x000000040000795c */ /* 0x000fe20000300000 */
.L_x_49:
[----:B------:R-:W-:Y:S05]  /*8910*/  @P0 BRA `(.L_x_50) ;  /* 0x0000000000040947 */ /* 0x000fea0003800000 */
[----:B------:R-:W-:Y:S01]  /*8920*/  BPT.TRAP 0x1 ;  /* 0x000000040000795c */ /* 0x000fe20000300000 */
.L_x_50:
[--C-:B------:R-:W-:Y:S01]  /*8930*/  IMAD R8, R7, 0x6000, R20.reuse ;  /* 0x0000600007087824 */ /* 0x100fe200078e0214 */
[----:B------:R-:W-:Y:S01]  /*8940*/  R2UR UR9, R11 ;  /* 0x000000000b0972ca */ /* 0x000fe200000e0000 */
[C---:B------:R-:W-:Y:S01]  /*8950*/  IMAD R20, R7.reuse, 0x800, R20 ;  /* 0x0000080007147824 */ /* 0x040fe200078e0214 */
[----:B------:R-:W-:Y:S01]  /*8960*/  UIADD3 UR4, UP0, UR22, 0xf0, URZ ;  /* 0x000000f016047890 */ /* 0x000fe2000ff1e03f */
[----:B------:R-:W-:Y:S01]  /*8970*/  VIADD R4, R4, 0xffffffff ;  /* 0xffffffff04047836 */ /* 0x000fe20000000000 */
[----:B------:R-:W-:Y:S01]  /*8980*/  R2UR UR5, R8 ;  /* 0x00000000080572ca */ /* 0x000fe200000e0000 */
[----:B------:R-:W-:Y:S01]  /*8990*/  UIADD3 UR24, UP1, UR22, 0x1f0, URZ ;  /* 0x000001f016187890 */ /* 0x000fe2000ff3e03f */
[----:B------:R-:W-:Y:S01]  /*89a0*/  R2UR UR8, R20 ;  /* 0x00000000140872ca */ /* 0x000fe200000e0000 */
[----:B------:R-:W-:Y:S01]  /*89b0*/  VIADD R7, R7, 0x1 ;  /* 0x0000000107077836 */ /* 0x000fe20000000000 */
[----:B------:R-:W-:Y:S01]  /*89c0*/  R2UR UR11, R16 ;  /* 0x00000000100b72ca */ /* 0x000fe200000e0000 */
[----:B------:R-:W-:Y:S01]  /*89d0*/  UIADD3.X UR25, URZ, UR23, URZ, UP1, !UPT ;  /* 0x000000173f197290 */ /* 0x000fe20008ffe43f */
[----:B------:R-:W-:Y:S01]  /*89e0*/  R2UR UR10, R21 ;  /* 0x00000000150a72ca */ /* 0x000fe200000e0000 */
[----:B------:R-:W-:Y:S01]  /*89f0*/  UMOV UR6, 0x0 ;  /* 0x0000000000067882 */ /* 0x000fe20000000000 */
[----:B------:R-:W-:Y:S01]  /*8a00*/  R2UR UR12, R10 ;  /* 0x000000000a0c72ca */ /* 0x000fe200000e0000 */
[----:B------:R-:W-:Y:S01]  /*8a10*/  UMOV UR7, 0x10000000 ;  /* 0x1000000000077882 */ /* 0x000fe20000000000 */
[----:B------:R-:W-:Y:S01]  /*8a20*/  R2UR UR19, R19 ;  /* 0x00000000131372ca */ /* 0x000fe200000e0000 */
[----:B------:R-:W-:Y:S01]  /*8a30*/  VIADD R21, R21, 0x40 ;  /* 0x0000004015157836 */ /* 0x000fe20000000000 */
[----:B------:R-:W-:Y:S01]  /*8a40*/  ISETP.GT.AND P2, PT, R4, 0x1, PT ;  /* 0x000000010400780c */ /* 0x000fe20003f44270 */
[----:B------:R-:W-:Y:S01]  /*8a50*/  UIADD3 UR14, UR5, 0x180, URZ ;  /* 0x00000180050e7890 */ /* 0x000fe2000fffe03f */
[----:B------:R-:W-:Y:S01]  /*8a60*/  ISETP.NE.AND P1, PT, R7, 0x8, PT ;  /* 0x000000080700780c */ /* 0x000fe20003f25270 */
[----:B------:R-:W-:-:S02]  /*8a70*/  UIADD3.X UR5, URZ, UR23, URZ, UP0, !UPT ;  /* 0x000000173f057290 */ /* 0x000fc400087fe43f */
[----:B------:R-:W-:Y:S01]  /*8a80*/  UIADD3 UR15, UR8, 0x30180, URZ ;  /* 0x00030180080f7890 */ /* 0x000fe2000fffe03f */
[----:B------:R-:W-:Y:S02]  /*8a90*/  SEL R9, RZ, 0x1, P1 ;  /* 0x00000001ff097807 */ /* 0x000fe40000800000 */
[----:B------:R-:W-:Y:S01]  /*8aa0*/  UMOV UR8, UR14 ;  /* 0x0000000e00087c82 */ /* 0x000fe20008000000 */
[----:B------:R-:W-:Y:S02]  /*8ab0*/  SEL R7, R7, RZ, P1 ;  /* 0x000000ff07077207 */ /* 0x000fe40000800000 */
[----:B------:R-:W-:Y:S01]  /*8ac0*/  LOP3.LUT R6, R6, R9, RZ, 0x3c, !PT ;  /* 0x0000000906067212 */ /* 0x000fe200078e3cff */
[----:B------:R0:W-:Y:S02]  /*8ad0*/  UTMALDG.3D [UR8], [UR4], desc[UR6] ;  /* 0x00000608040075b4 */ /* 0x0001e40008011000 */
[----:B0-----:R-:W-:Y:S01]  /*8ae0*/  UMOV UR8, UR15 ;  /* 0x0000000f00087c82 */ /* 0x001fe20008000000 */
[----:B------:R-:W-:-:S02]  /*8af0*/  UMOV UR11, UR19 ;  /* 0x00000013000b7c82 */ /* 0x000fc40008000000 */
[----:B------:R0:W-:Y:S02]  /*8b00*/  UTMALDG.3D [UR8], [UR24], desc[UR6] ;  /* 0x00000608180075b4 */ /* 0x0001e40008011000 */
[----:B0-----:R-:W-:Y:S05]  /*8b10*/  @P2 BRA `(.L_x_51) ;  /* 0xfffffffc00482947 */ /* 0x001fea000383ffff */
.L_x_47:
[----:B------:R-:W-:Y:S05]  /*8b20*/  BSYNC B1 ;  /* 0x0000000000017941 */ /* 0x000fea0003800000 */
.L_x_46:
[----:B------:R-:W-:Y:S01]  /*8b30*/  LOP3.LUT P2, RZ, R15, 0xff, RZ, 0xc0, !PT ;  /* 0x000000ff0fff7812 */ /* 0x000fe2000784c0ff */
[----:B------:R-:W-:Y:S01]  /*8b40*/  IMAD.IADD R12, R17, 0x1, R12 ;  /* 0x00000001110c7824 */ /* 0x000fe200078e020c */
[----:B------:R-:W-:Y:S01]  /*8b50*/  IADD3 R2, P4, R2, UR20, RZ ;  /* 0x0000001402027c10 */ /* 0x000fe2000ff9e0ff */
[----:B------:R-:W-:Y:S01]  /*8b60*/  ULDC.64 UR4, c[0x0][0x650] ;  /* 0x0001940000047ab9 */ /* 0x000fe20000000a00 */
[----:B------:R-:W-:Y:S01]  /*8b70*/  BSSY B1, `(.L_x_52) ;  /* 0x000006b000017945 */ /* 0x000fe20003800000 */
[----:B------:R-:W-:Y:S01]  /*8b80*/  IMAD.MOV.U32 R16, RZ, RZ, -0x1 ;  /* 0xffffffffff107424 */ /* 0x000fe200078e00ff */
[----:B------:R-:W-:Y:S01]  /*8b90*/  SHF.R.U32.HI R4, RZ, 0x3, R12 ;  /* 0x00000003ff047819 */ /* 0x000fe2000001160c */
[----:B------:R-:W-:Y:S01]  /*8ba0*/  IMAD.MOV.U32 R19, RZ, RZ, -0x1 ;  /* 0xffffffffff137424 */ /* 0x000fe200078e00ff */
[----:B------:R-:W-:Y:S01]  /*8bb0*/  ISETP.GT.U32.AND P1, PT, R12, 0x7, PT ;  /* 0x000000070c00780c */ /* 0x000fe20003f24070 */
[----:B------:R-:W-:Y:S01]  /*8bc0*/  IMAD.MOV.U32 R10, RZ, RZ, -0x1 ;  /* 0xffffffffff0a7424 */ /* 0x000fe200078e00ff */
[----:B------:R-:W-:-:S02]  /*8bd0*/  LOP3.LUT R4, R4, 0x1, RZ, 0xc0, !PT ;  /* 0x0000000104047812 */ /* 0x000fc400078ec0ff */
[----:B------:R-:W-:Y:S01]  /*8be0*/  ISETP.LT.U32.AND P1, PT, R17, 0x8, P1 ;  /* 0x000000081100780c */ /* 0x000fe20000f21070 */
[----:B------:R-:W0:Y:S01]  /*8bf0*/  @P2 S2R R7, SR_CgaCtaId ;  /* 0x0000000000072919 */ /* 0x000e220000008800 */
[----:B------:R-:W-:Y:S02]  /*8c00*/  @P2 MOV R6, 0x400 ;  /* 0x0000040000062802 */ /* 0x000fe40000000f00 */
[----:B------:R-:W-:Y:S02]  /*8c10*/  IADD3.X R3, R3, UR13, RZ, P4, !PT ;  /* 0x0000000d03037c10 */ /* 0x000fe4000a7fe4ff */
[----:B------:R-:W-:Y:S02]  /*8c20*/  ISETP.GE.U32.AND P4, PT, R2, UR4, PT ;  /* 0x0000000402007c0c */ /* 0x000fe4000bf86070 */
[----:B------:R-:W-:Y:S02]  /*8c30*/  LOP3.LUT R12, R12, 0x7, RZ, 0xc0, !PT ;  /* 0x000000070c0c7812 */ /* 0x000fe400078ec0ff */
[----:B------:R-:W-:-:S02]  /*8c40*/  PRMT R15, RZ, 0x7610, R15 ;  /* 0x00007610ff0f7816 */ /* 0x000fc4000000000f */
[----:B0-----:R-:W-:-:S04]  /*8c50*/  @P2 LEA R6, R7, R6, 0x18 ;  /* 0x0000000607062211 */ /* 0x001fc800078ec0ff */
[----:B------:R0:W-:Y:S01]  /*8c60*/  @P2 SYNCS.ARRIVE.TRANS64.A1T0 RZ, [R6+URZ+0x98], RZ ;  /* 0x000098ff06ff29a7 */ /* 0x0001e2000810003f */
[----:B------:R-:W-:Y:S02]  /*8c70*/  ISETP.NE.U32.AND P2, PT, R4, 0x1, PT ;  /* 0x000000010400780c */ /* 0x000fe40003f45070 */
[----:B------:R-:W-:Y:S02]  /*8c80*/  SEL R4, RZ, 0x1, !P1 ;  /* 0x00000001ff047807 */ /* 0x000fe40004800000 */
[----:B------:R-:W-:Y:S02]  /*8c90*/  ISETP.GE.U32.AND.EX P1, PT, R3, UR5, PT, P4 ;  /* 0x0000000503007c0c */ /* 0x000fe4000bf26140 */
[----:B------:R-:W-:-:S04]  /*8ca0*/  ISETP.GT.U32.AND P2, PT, R17, 0x7, !P2 ;  /* 0x000000071100780c */ /* 0x000fc80005744070 */
[----:B0-----:R-:W-:-:S04]  /*8cb0*/  SEL R6, RZ, 0x1, !P2 ;  /* 0x00000001ff067807 */ /* 0x001fc80005000000 */
[--C-:B------:R-:W-:Y:S02]  /*8cc0*/  LOP3.LUT R13, R6, R13, R4.reuse, 0x96, !PT ;  /* 0x0000000d060d7212 */ /* 0x100fe400078e9604 */
[----:B------:R-:W-:Y:S01]  /*8cd0*/  PRMT R4, RZ, 0x7610, R4 ;  /* 0x00007610ff047816 */ /* 0x000fe20000000004 */
[----:B------:R-:W-:Y:S06]  /*8ce0*/  @P1 BRA `(.L_x_53) ;  /* 0x00000004004c1947 */ /* 0x000fec0003800000 */
[----:B------:R-:W-:Y:S01]  /*8cf0*/  ULDC.64 UR4, c[0x0][0x628] ;  /* 0x00018a0000047ab9 */ /* 0x000fe20000000a00 */
[----:B------:R-:W0:Y:S01]  /*8d00*/  S2R R16, SR_CTAID.X ;  /* 0x0000000000107919 */ /* 0x000e220000002500 */
[----:B------:R-:W-:Y:S01]  /*8d10*/  ISETP.NE.U32.AND P1, PT, RZ, UR4, PT ;  /* 0x00000004ff007c0c */ /* 0x000fe2000bf25070 */
[----:B------:R-:W-:Y:S01]  /*8d20*/  ULDC UR7, c[0x0][0x630] ;  /* 0x00018c0000077ab9 */ /* 0x000fe20000000800 */
[----:B------:R-:W-:Y:S01]  /*8d30*/  IMAD.MOV.U32 R6, RZ, RZ, R2 ;  /* 0x000000ffff067224 */ /* 0x000fe200078e0002 */
[----:B------:R-:W1:Y:S01]  /*8d40*/  S2R R4, SR_CTAID.Y ;  /* 0x0000000000047919 */ /* 0x000e620000002600 */
[----:B------:R-:W-:Y:S01]  /*8d50*/  ISETP.NE.AND.EX P1, PT, RZ, UR5, PT, P1 ;  /* 0x00000005ff007c0c */ /* 0x000fe2000bf25310 */
[----:B------:R-:W-:-:S12]  /*8d60*/  IMAD.MOV.U32 R7, RZ, RZ, R3 ;  /* 0x000000ffff077224 */ /* 0x000fd800078e0003 */
[----:B------:R-:W-:Y:S05]  /*8d70*/  @!P1 BRA `(.L_x_54) ;  /* 0x0000000000289947 */ /* 0x000fea0003800000 */
[----:B------:R-:W-:Y:S02]  /*8d80*/  ULDC UR6, c[0x0][0x634] ;  /* 0x00018d0000067ab9 */ /* 0x000fe40000000800 */
[----:B------:R-:W-:-:S05]  /*8d90*/  IADD3 R11, P1, R2, UR6, RZ ;  /* 0x00000006020b7c10 */ /* 0x000fca000ff3e0ff */
[----:B------:R-:W-:-:S04]  /*8da0*/  IMAD.X R19, RZ, RZ, R3, P1 ;  /* 0x000000ffff137224 */ /* 0x000fc800008e0603 */
[----:B------:R-:W-:-:S04]  /*8db0*/  IMAD.WIDE.U32 R8, R19, UR4, RZ ;  /* 0x0000000413087c25 */ /* 0x000fc8000f8e00ff */
[----:B------:R-:W-:-:S04]  /*8dc0*/  IMAD.WIDE.U32 R8, P1, R11, UR5, R8 ;  /* 0x000000050b087c25 */ /* 0x000fc8000f820008 */
[----:B------:R-:W-:-:S04]  /*8dd0*/  IMAD.WIDE.U32 R10, R11, UR4, RZ ;  /* 0x000000040b0a7c25 */ /* 0x000fc8000f8e00ff */
[----:B------:R-:W-:Y:S01]  /*8de0*/  IMAD.X R7, RZ, RZ, RZ, P1 ;  /* 0x000000ffff077224 */ /* 0x000fe200008e06ff */
[----:B------:R-:W-:Y:S01]  /*8df0*/  IADD3 RZ, P1, R11, R8, RZ ;  /* 0x000000080bff7210 */ /* 0x000fe20007f3e0ff */
[----:B------:R-:W-:-:S04]  /*8e00*/  IMAD.MOV.U32 R6, RZ, RZ, R9 ;  /* 0x000000ffff067224 */ /* 0x000fc800078e0009 */
[----:B------:R-:W-:-:S08]  /*8e10*/  IMAD.WIDE.U32.X R6, R19, UR5, R6, P1 ;  /* 0x0000000513067c25 */ /* 0x000fd000088e0406 */
.L_x_54:
[--C-:B------:R-:W-:Y:S01]  /*8e20*/  SHF.R.U64 R10, R6, UR7, R7.reuse ;  /* 0x00000007060a7c19 */ /* 0x100fe20008001207 */
[----:B------:R-:W-:Y:S01]  /*8e30*/  ULDC.64 UR4, c[0x0][0x620] ;  /* 0x0001880000047ab9 */ /* 0x000fe20000000a00 */
[----:B------:R-:W-:Y:S01]  /*8e40*/  SHF.R.U32.HI R6, RZ, UR7, R7 ;  /* 0x00000007ff067c19 */ /* 0x000fe20008011607 */
[----:B------:R-:W2:Y:S01]  /*8e50*/  LDC R25, c[0x0][0x144] ;  /* 0x00005100ff197b82 */ /* 0x000ea20000000800 */
[----:B------:R-:W-:Y:S01]  /*8e60*/  IADD3 R9, P1, RZ, -R10, RZ ;  /* 0x8000000aff097210 */ /* 0x000fe20007f3e0ff */
[----:B------:R-:W-:Y:S01]  /*8e70*/  ULDC.64 UR8, c[0x0][0x640] ;  /* 0x0001900000087ab9 */ /* 0x000fe20000000a00 */
[----:B0-----:R-:W-:Y:S01]  /*8e80*/  I2FP.F32.U32 R11, R16 ;  /* 0x00000010000b7245 */ /* 0x001fe20000201000 */
[----:B------:R-:W-:Y:S02]  /*8e90*/  ULDC UR6, c[0x0][0x608] ;  /* 0x0001820000067ab9 */ /* 0x000fe40000000800 */
[----:B------:R-:W-:Y:S01]  /*8ea0*/  IMAD.X R6, RZ, RZ, ~R6, P1 ;  /* 0x000000ffff067224 */ /* 0x000fe200008e0e06 */
[----:B------:R-:W-:Y:S01]  /*8eb0*/  ISETP.NE.U32.AND P1, PT, RZ, UR8, PT ;  /* 0x00000008ff007c0c */ /* 0x000fe2000bf25070 */
[----:B------:R-:W0:Y:S02]  /*8ec0*/  LDC R21, c[0x0][0x148] ;  /* 0x00005200ff157b82 */ /* 0x000e240000000800 */
[----:B------:R-:W-:Y:S01]  /*8ed0*/  IMAD R8, R6, UR4, RZ ;  /* 0x0000000406087c24 */ /* 0x000fe2000f8e02ff */
[----:B------:R-:W-:Y:S01]  /*8ee0*/  ISETP.NE.AND.EX P1, PT, RZ, UR9, PT, P1 ;  /* 0x00000009ff007c0c */ /* 0x000fe2000bf25310 */
[----:B------:R-:W-:Y:S01]  /*8ef0*/  IMAD.WIDE.U32 R6, R9, UR4, R2 ;  /* 0x0000000409067c25 */ /* 0x000fe2000f8e0002 */
[----:B------:R-:W-:-:S03]  /*8f00*/  ULDC UR4, c[0x0][0x150] ;  /* 0x0000540000047ab9 */ /* 0x000fc60000000800 */
[----:B------:R-:W-:Y:S02]  /*8f10*/  IMAD R9, R9, UR5, R8 ;  /* 0x0000000509097c24 */ /* 0x000fe4000f8e0208 */
[----:B------:R-:W-:Y:S01]  /*8f20*/  FMUL R8, R11, UR4 ;  /* 0x000000040b087c20 */ /* 0x000fe20008400000 */
[----:B------:R-:W-:Y:S01]  /*8f30*/  ULDC UR4, c[0x0][0x618] ;  /* 0x0001860000047ab9 */ /* 0x000fe20000000800 */
[----:B------:R-:W-:Y:S01]  /*8f40*/  ULDC UR5, c[0x0][0x154] ;  /* 0x0000550000057ab9 */ /* 0x000fe20000000800 */
[----:B------:R-:W-:-:S03]  /*8f50*/  IMAD.IADD R7, R7, 0x1, R9 ;  /* 0x0000000107077824 */ /* 0x000fc600078e0209 */
[----:B------:R-:W3:Y:S02]  /*8f60*/  F2I.U32.TRUNC.NTZ R8, R8 ;  /* 0x0000000800087305 */ /* 0x000ee4000020f000 */
[----:B------:R-:W-:Y:S02]  /*8f70*/  SHF.R.U64 R11, R6, UR4, R7 ;  /* 0x00000004060b7c19 */ /* 0x000fe40008001207 */
[----:B-1----:R-:W-:-:S05]  /*8f80*/  I2FP.F32.U32 R6, R4 ;  /* 0x0000000400067245 */ /* 0x002fca0000201000 */
[----:B------:R-:W-:Y:S01]  /*8f90*/  FMUL R22, R6, UR5 ;  /* 0x0000000506167c20 */ /* 0x000fe20008400000 */
[----:B------:R-:W-:Y:S01]  /*8fa0*/  SHF.R.U32.HI R6, RZ, UR4, R7 ;  /* 0x00000004ff067c19 */ /* 0x000fe20008011607 */
[----:B------:R-:W-:-:S03]  /*8fb0*/  ULDC UR4, c[0x0][0x658] ;  /* 0x0001960000047ab9 */ /* 0x000fc60000000800 */
[--C-:B------:R-:W-:Y:S01]  /*8fc0*/  SHF.R.U64 R20, R11, UR6, R6.reuse ;  /* 0x000000060b147c19 */ /* 0x100fe20008001206 */
[----:B------:R-:W1:Y:S01]  /*8fd0*/  F2I.U32.TRUNC.NTZ R22, R22 ;  /* 0x0000001600167305 */ /* 0x000e62000020f000 */
[----:B------:R-:W-:Y:S01]  /*8fe0*/  SHF.R.U32.HI R7, RZ, UR6, R6 ;  /* 0x00000006ff077c19 */ /* 0x000fe20008011606 */
[----:B---3--:R-:W-:-:S03]  /*8ff0*/  IMAD.MOV R8, RZ, RZ, -R8 ;  /* 0x000000ffff087224 */ /* 0x008fc600078e0a08 */
[--C-:B------:R-:W-:Y:S01]  /*9000*/  SHF.R.U64 R19, R20, UR4, R7.reuse ;  /* 0x0000000414137c19 */ /* 0x100fe20008001207 */
[----:B--2---:R-:W-:Y:S01]  /*9010*/  IMAD R16, R25, R8, R16 ;  /* 0x0000000819107224 */ /* 0x004fe200078e0210 */
[----:B------:R-:W-:-:S03]  /*9020*/  SHF.R.U32.HI R23, RZ, UR4, R7 ;  /* 0x00000004ff177c19 */ /* 0x000fc60008011607 */
[----:B------:R-:W-:Y:S02]  /*9030*/  IMAD.MOV.U32 R6, RZ, RZ, R19 ;  /* 0x000000ffff067224 */ /* 0x000fe400078e0013 */
[----:B------:R-:W-:Y:S01]  /*9040*/  IMAD.MOV.U32 R7, RZ, RZ, R23 ;  /* 0x000000ffff077224 */ /* 0x000fe200078e0017 */
[----:B-1----:R-:W-:Y:S06]  /*9050*/  @!P1 BRA `(.L_x_55) ;  /* 0x0000000000289947 */ /* 0x002fec0003800000 */
[----:B------:R-:W-:Y:S02]  /*9060*/  ULDC UR4, c[0x0][0x64c] ;  /* 0x0001930000047ab9 */ /* 0x000fe40000000800 */
[----:B------:R-:W-:-:S05]  /*9070*/  IADD3 R7, P1, R19, UR4, RZ ;  /* 0x0000000413077c10 */ /* 0x000fca000ff3e0ff */
[----:B------:R-:W-:-:S04]  /*9080*/  IMAD.X R23, RZ, RZ, R23, P1 ;  /* 0x000000ffff177224 */ /* 0x000fc800008e0617 */
[----:B------:R-:W-:-:S04]  /*9090*/  IMAD.WIDE.U32 R8, R23, UR8, RZ ;  /* 0x0000000817087c25 */ /* 0x000fc8000f8e00ff */
[----:B------:R-:W-:-:S04]  /*90a0*/  IMAD.WIDE.U32 R8, P1, R7, UR9, R8 ;  /* 0x0000000907087c25 */ /* 0x000fc8000f820008 */
[----:B------:R-:W-:-:S04]  /*90b0*/  IMAD.WIDE.U32 R6, R7, UR8, RZ ;  /* 0x0000000807067c25 */ /* 0x000fc8000f8e00ff */
[----:B------:R-:W-:Y:S01]  /*90c0*/  IMAD.MOV.U32 R6, RZ, RZ, R9 ;  /* 0x000000ffff067224 */ /* 0x000fe200078e0009 */
[----:B------:R-:W-:Y:S01]  /*90d0*/  IADD3 RZ, P2, R7, R8, RZ ;  /* 0x0000000807ff7210 */ /* 0x000fe20007f5e0ff */
[----:B------:R-:W-:-:S04]  /*90e0*/  IMAD.X R7, RZ, RZ, RZ, P1 ;  /* 0x000000ffff077224 */ /* 0x000fc800008e06ff */
[----:B------:R-:W-:-:S08]  /*90f0*/  IMAD.WIDE.U32.X R6, R23, UR9, R6, P2 ;  /* 0x0000000917067c25 */ /* 0x000fd000090e0406 */
.L_x_55:
[----:B------:R-:W-:Y:S01]  /*9100*/  ISETP.NE.AND P1, PT, R0, 0x1, PT ;  /* 0x000000010000780c */ /* 0x000fe20003f25270 */
[----:B------:R-:W-:Y:S01]  /*9110*/  ULDC UR4, c[0x0][0x648] ;  /* 0x0001920000047ab9 */ /* 0x000fe20000000800 */
[----:B------:R-:W-:Y:S01]  /*9120*/  IMAD.MOV R22, RZ, RZ, -R22 ;  /* 0x000000ffff167224 */ /* 0x000fe200078e0a16 */
[----:B------:R-:W-:Y:S01]  /*9130*/  SHF.R.U64 R7, R6, UR4, R7 ;  /* 0x0000000406077c19 */ /* 0x000fe20008001207 */
[----:B------:R-:W-:Y:S01]  /*9140*/  ULDC UR4, c[0x0][0x638] ;  /* 0x00018e0000047ab9 */ /* 0x000fe20000000800 */
[----:B------:R-:W-:Y:S01]  /*9150*/  LOP3.LUT R20, R20, UR17, RZ, 0xc0, !PT ;  /* 0x0000001114147c12 */ /* 0x000fe2000f8ec0ff */
[----:B------:R-:W-:Y:S01]  /*9160*/  ULDC UR5, c[0x0][0x610] ;  /* 0x0001840000057ab9 */ /* 0x000fe20000000800 */
[----:B------:R-:W-:-:S06]  /*9170*/  LOP3.LUT R6, R11, UR16, RZ, 0xc0, !PT ;  /* 0x000000100b067c12 */ /* 0x000fcc000f8ec0ff */
[----:B0-----:R-:W-:Y:S02]  /*9180*/  @P1 IMAD R16, R21, R22, R4 ;  /* 0x0000001615101224 */ /* 0x001fe400078e0204 */
[----:B------:R-:W-:Y:S02]  /*9190*/  IMAD.MOV R4, RZ, RZ, -R7 ;  /* 0x000000ffff047224 */ /* 0x000fe400078e0a07 */
[----:B------:R-:W-:Y:S02]  /*91a0*/  IMAD R7, R7, UR18, R20 ;  /* 0x0000001207077c24 */ /* 0x000fe4000f8e0214 */
[----:B------:R-:W-:Y:S01]  /*91b0*/  IMAD R19, R4, UR4, R19 ;  /* 0x0000000404137c24 */ /* 0x000fe2000f8e0213 */
[----:B------:R-:W-:Y:S01]  /*91c0*/  ULDC UR4, c[0x0][0x600] ;  /* 0x0001800000047ab9 */ /* 0x000fe20000000800 */
[----:B------:R-:W-:Y:S02]  /*91d0*/  IMAD R16, R7, UR5, R16 ;  /* 0x0000000507107c24 */ /* 0x000fe4000f8e0210 */
[----:B------:R-:W-:-:S02]  /*91e0*/  IMAD R7, R19, UR4, R6 ;  /* 0x0000000413077c24 */ /* 0x000fc4000f8e0206 */
[----:B------:R-:W-:-:S03]  /*91f0*/  IMAD.MOV.U32 R4, RZ, RZ, 0x1 ;  /* 0x00000001ff047424 */ /* 0x000fc600078e00ff */
[----:B------:R-:W-:Y:S02]  /*9200*/  SEL R19, R7, R16, !P1 ;  /* 0x0000001007137207 */ /* 0x000fe40004800000 */
[----:B------:R-:W-:-:S07]  /*9210*/  SEL R16, R16, R7, !P1 ;  /* 0x0000000710107207 */ /* 0x000fce0004800000 */
.L_x_53:
[----:B------:R-:W-:Y:S05]  /*9220*/  BSYNC B1 ;  /* 0x0000000000017941 */ /* 0x000fea0003800000 */
.L_x_52:
[----:B------:R-:W-:-:S13]  /*9230*/  LOP3.LUT P1, RZ, R4, 0xff, RZ, 0xc0, !PT ;  /* 0x000000ff04ff7812 */ /* 0x000fda000782c0ff */
[----:B------:R-:W-:Y:S05]  /*9240*/  @P1 BRA `(.L_x_56) ;  /* 0xfffffff400481947 */ /* 0x000fea000383ffff */
[----:B------:R-:W-:Y:S05]  /*9250*/  BSYNC B0 ;  /* 0x0000000000007941 */ /* 0x000fea0003800000 */
.L_x_44:
[----:B------:R-:W-:-:S03]  /*9260*/  UMOV UR4, 0xffffffff ;  /* 0xffffffff00047882 */ /* 0x000fc60000000000 */
[----:B------:R-:W-:Y:S05]  /*9270*/  BRA.DIV UR4, `(.L_x_57) ;  /* 0x0000000604ac7947 */ /* 0x000fea000b800000 */
[----:B------:R-:W-:-:S13]  /*9280*/  ELECT P0, URZ, PT ;  /* 0x00000000003f782f */ /* 0x000fda0003800000 */
.L_x_75:
[----:B------:R-:W-:Y:S04]  /*9290*/  BSSY B0, `(.L_x_58) ;  /* 0x000004f000007945 */ /* 0x000fe80003800000 */
[----:B------:R-:W-:Y:S05]  /*92a0*/  @!P0 BRA `(.L_x_59) ;  /* 0x0000000400348947 */ /* 0x000fea0003800000 */
[----:B------:R-:W-:-:S04]  /*92b0*/  LOP3.LUT R5, R5, 0x2, RZ, 0xfc, !PT ;  /* 0x0000000205057812 */ /* 0x000fc800078efcff */
[----:B------:R-:W-:-:S13]  /*92c0*/  ISETP.NE.AND P0, PT, R5, 0x3, PT ;  /* 0x000000030500780c */ /* 0x000fda0003f05270 */
[----:B------:R-:W-:Y:S05]  /*92d0*/  @!P0 BRA `(.L_x_60) ;  /* 0x0000000000048947 */ /* 0x000fea0003800000 */
[----:B------:R-:W-:Y:S01]  /*92e0*/  BPT.TRAP 0x1 ;  /* 0x000000040000795c */ /* 0x000fe20000300000 */
.L_x_60:
[----:B------:R-:W0:Y:S01]  /*92f0*/  S2R R3, SR_CgaCtaId ;  /* 0x0000000000037919 */ /* 0x000e220000008800 */
[----:B------:R-:W-:Y:S02]  /*9300*/  MOV R0, 0x400 ;  /* 0x0000040000007802 */ /* 0x000fe40000000f00 */
[----:B------:R-:W-:Y:S02]  /*9310*/  SHF.L.U32 R2, R13, 0x1f, RZ ;  /* 0x0000001f0d027819 */ /* 0x000fe400000006ff */
[----:B0-----:R-:W-:-:S05]  /*9320*/  LEA R3, R3, R0, 0x18 ;  /* 0x0000000003037211 */ /* 0x001fca00078ec0ff */
[----:B------:R-:W-:-:S04]  /*9330*/  VIADD R3, R3, 0x40 ;  /* 0x0000004003037836 */ /* 0x000fc80000000000 */
[C---:B------:R-:W-:Y:S02]  /*9340*/  IMAD R5, R12.reuse, 0x8, R3 ;  /* 0x000000080c057824 */ /* 0x040fe400078e0203 */
[----:B------:R-:W-:Y:S02]  /*9350*/  VIADD R12, R12, 0x1 ;  /* 0x000000010c0c7836 */ /* 0x000fe40000000000 */
[----:B------:R-:W0:Y:S03]  /*9360*/  SYNCS.PHASECHK.TRANS64.TRYWAIT P0, [R5+URZ], R2 ;  /* 0x00000002050075a7 */ /* 0x000e26000800017f */
[----:B------:R-:W-:-:S04]  /*9370*/  ISETP.NE.AND P1, PT, R12, 0x8, PT ;  /* 0x000000080c00780c */ /* 0x000fc80003f25270 */
[----:B------:R-:W-:Y:S02]  /*9380*/  SEL R0, RZ, 0x1, P1 ;  /* 0x00000001ff007807 */ /* 0x000fe40000800000 */
[----:B------:R-:W-:Y:S02]  /*9390*/  SEL R12, R12, RZ, P1 ;  /* 0x000000ff0c0c7207 */ /* 0x000fe40000800000 */
[----:B------:R-:W-:-:S03]  /*93a0*/  LOP3.LUT R13, R13, R0, RZ, 0x3c, !PT ;  /* 0x000000000d0d7212 */ /* 0x000fc600078e3cff */
[----:B------:R-:W-:Y:S01]  /*93b0*/  IMAD R7, R12, 0x8, R3 ;  /* 0x000000080c077824 */ /* 0x000fe200078e0203 */
[----:B------:R-:W-:Y:S01]  /*93c0*/  SHF.L.U32 R4, R13, 0x1f, RZ ;  /* 0x0000001f0d047819 */ /* 0x000fe200000006ff */
[----:B0-----:R-:W-:Y:S06]  /*93d0*/  @!P0 BRA `(.L_x_61) ;  /* 0x0000000400788947 */ /* 0x001fec0003800000 */
.L_x_76:
[----:B------:R-:W1:Y:S01]  /*93e0*/  SYNCS.PHASECHK.TRANS64.TRYWAIT P0, [R7+URZ], R4 ;  /* 0x00000004070075a7 */ /* 0x000e62000800017f */
[----:B------:R-:W-:-:S05]  /*93f0*/  VIADD R0, R12, 0x1 ;  /* 0x000000010c007836 */ /* 0x000fca0000000000 */
[----:B------:R-:W-:-:S04]  /*9400*/  ISETP.NE.AND P1, PT, R0, 0x8, PT ;  /* 0x000000080000780c */ /* 0x000fc80003f25270 */
[----:B0-----:R-:W-:Y:S02]  /*9410*/  SEL R2, RZ, 0x1, P1 ;  /* 0x00000001ff027807 */ /* 0x001fe40000800000 */
[----:B------:R-:W-:Y:S02]  /*9420*/  SEL R0, R0, RZ, P1 ;  /* 0x000000ff00007207 */ /* 0x000fe40000800000 */
[----:B------:R-:W-:-:S03]  /*9430*/  LOP3.LUT R13, R13, R2, RZ, 0x3c, !PT ;  /* 0x000000020d0d7212 */ /* 0x000fc600078e3cff */
[----:B------:R-:W-:Y:S01]  /*9440*/  IMAD R6, R0, 0x8, R3 ;  /* 0x0000000800067824 */ /* 0x000fe200078e0203 */
[----:B------:R-:W-:Y:S01]  /*9450*/  SHF.L.U32 R5, R13, 0x1f, RZ ;  /* 0x0000001f0d057819 */ /* 0x000fe200000006ff */
[----:B-1----:R-:W-:Y:S06]  /*9460*/  @!P0 BRA `(.L_x_62) ;  /* 0x0000000400688947 */ /* 0x002fec0003800000 */
.L_x_77:
[----:B------:R-:W1:Y:S01]  /*9470*/  SYNCS.PHASECHK.TRANS64.TRYWAIT P0, [R6+URZ], R5 ;  /* 0x00000005060075a7 */ /* 0x000e62000800017f */
[----:B------:R-:W-:-:S05]  /*9480*/  VIADD R0, R0, 0x1 ;  /* 0x0000000100007836 */ /* 0x000fca0000000000 */
[----:B------:R-:W-:-:S04]  /*9490*/  ISETP.NE.AND P1, PT, R0, 0x8, PT ;  /* 0x000000080000780c */ /* 0x000fc80003f25270 */
[----:B------:R-:W-:Y:S02]  /*94a0*/  SEL R2, RZ, 0x1, P1 ;  /* 0x00000001ff027807 */ /* 0x000fe40000800000 */
[----:B------:R-:W-:Y:S02]  /*94b0*/  SEL R0, R0, RZ, P1 ;  /* 0x000000ff00007207 */ /* 0x000fe40000800000 */
[----:B------:R-:W-:-:S03]  /*94c0*/  LOP3.LUT R13, R13, R2, RZ, 0x3c, !PT ;  /* 0x000000020d0d7212 */ /* 0x000fc600078e3cff */
[----:B0-----:R-:W-:Y:S01]  /*94d0*/  IMAD R7, R0, 0x8, R3 ;  /* 0x0000000800077824 */ /* 0x001fe200078e0203 */
[----:B------:R-:W-:Y:S01]  /*94e0*/  SHF.L.U32 R4, R13, 0x1f, RZ ;  /* 0x0000001f0d047819 */ /* 0x000fe200000006ff */
[----:B-1----:R-:W-:Y:S06]  /*94f0*/  @!P0 BRA `(.L_x_63) ;  /* 0x0000000400588947 */ /* 0x002fec0003800000 */
.L_x_78:
        /* <DEDUP_REMOVED lines=9> */
.L_x_79:
        /* <DEDUP_REMOVED lines=9> */
.L_x_80:
        /* <DEDUP_REMOVED lines=9> */
.L_x_81:
[----:B------:R-:W1:Y:S01]  /*96b0*/  SYNCS.PHASECHK.TRANS64.TRYWAIT P0, [R6+URZ], R5 ;  /* 0x00000005060075a7 */ /* 0x000e62000800017f */
[----:B------:R-:W-:-:S05]  /*96c0*/  VIADD R0, R0, 0x1 ;  /* 0x0000000100007836 */ /* 0x000fca0000000000 */
[----:B------:R-:W-:-:S04]  /*96d0*/  ISETP.NE.AND P1, PT, R0, 0x8, PT ;  /* 0x000000080000780c */ /* 0x000fc80003f25270 */
[----:B------:R-:W-:Y:S02]  /*96e0*/  SEL R2, RZ, 0x1, P1 ;  /* 0x00000001ff027807 */ /* 0x000fe40000800000 */
[----:B------:R-:W-:Y:S02]  /*96f0*/  SEL R0, R0, RZ, P1 ;  /* 0x000000ff00007207 */ /* 0x000fe40000800000 */
[----:B------:R-:W-:Y:S01]  /*9700*/  LOP3.LUT R2, R13, R2, RZ, 0x3c, !PT ;  /* 0x000000020d027212 */ /* 0x000fe200078e3cff */
[----:B-1----:R-:W-:Y:S06]  /*9710*/  @!P0 BRA `(.L_x_67) ;  /* 0x0000000400208947 */ /* 0x002fec0003800000 */
.L_x_82:
[----:B------:R-:W-:Y:S01]  /*9720*/  IMAD R3, R0, 0x8, R3 ;  /* 0x0000000800037824 */ /* 0x000fe200078e0203 */
[----:B------:R-:W-:-:S07]  /*9730*/  SHF.L.U32 R0, R2, 0x1f, RZ ;  /* 0x0000001f02007819 */ /* 0x000fce00000006ff */
.L_x_68:
[----:B--2---:R2:W3:Y:S02]  /*9740*/  SYNCS.PHASECHK.TRANS64.TRYWAIT P0, [R3+URZ], R0 ;  /* 0x00000000030075a7 */ /* 0x0044e4000800017f */
[----:B---3--:R-:W-:Y:S05]  /*9750*/  @!P0 NANOSLEEP.SYNCS 0x989680 ;  /* 0x009896800000895d */ /* 0x008fea0003900000 */
[----:B------:R-:W3:Y:S02]  /*9760*/  @!P0 SYNCS.PHASECHK.TRANS64 P0, [R3+URZ], R0 ;  /* 0x00000000030085a7 */ /* 0x000ee4000800007f */
[----:B---3--:R-:W-:Y:S05]  /*9770*/  @!P0 BRA `(.L_x_68) ;  /* 0xfffffffc00f08947 */ /* 0x008fea000383ffff */
.L_x_59:
[----:B------:R-:W-:Y:S05]  /*9780*/  BSYNC B0 ;  /* 0x0000000000007941 */ /* 0x000fea0003800000 */
.L_x_58:
[----:B------:R-:W-:Y:S05]  /*9790*/  EXIT ;  /* 0x000000000000794d */ /* 0x000fea0003800000 */
.L_x_18:
[----:B-1----:R-:W-:-:S04]  /*97a0*/  IMAD.U32 R8, RZ, RZ, UR6 ;  /* 0x00000006ff087e24 */ /* 0x002fc8000f8e00ff */
[----:B------:R1:W2:Y:S03]  /*97b0*/  SYNCS.PHASECHK.TRANS64.TRYWAIT P0, [R8+URZ], R7 ;  /* 0x00000007080075a7 */ /* 0x0002a6000800017f */
[----:B--2---:R-:W-:Y:S05]  /*97c0*/  @!P0 NANOSLEEP.SYNCS 0x989680 ;  /* 0x009896800000895d */ /* 0x004fea0003900000 */
[----:B------:R-:W2:Y:S02]  /*97d0*/  @!P0 SYNCS.PHASECHK.TRANS64 P0, [R8+URZ], R7 ;  /* 0x00000007080085a7 */ /* 0x000ea4000800007f */
[----:B--2---:R-:W-:Y:S05]  /*97e0*/  @!P0 BRA `(.L_x_18) ;  /* 0xfffffffc00ec8947 */ /* 0x004fea000383ffff */
[----:B------:R-:W-:Y:S05]  /*97f0*/  BRA `(.L_x_17) ;  /* 0xffffff7c00647947 */ /* 0x000fea000383ffff */
.L_x_24:
[----:B-1----:R-:W-:-:S04]  /*9800*/  IMAD.U32 R9, RZ, RZ, UR14 ;  /* 0x0000000eff097e24 */ /* 0x002fc8000f8e00ff */
[----:B------:R1:W2:Y:S03]  /*9810*/  SYNCS.PHASECHK.TRANS64.TRYWAIT P0, [R9+URZ], R8 ;  /* 0x00000008090075a7 */ /* 0x0002a6000800017f */
[----:B--2---:R-:W-:Y:S05]  /*9820*/  @!P0 NANOSLEEP.SYNCS 0x989680 ;  /* 0x009896800000895d */ /* 0x004fea0003900000 */
[----:B------:R-:W2:Y:S02]  /*9830*/  @!P0 SYNCS.PHASECHK.TRANS64 P0, [R9+URZ], R8 ;  /* 0x00000008090085a7 */ /* 0x000ea4000800007f */
[----:B--2---:R-:W-:Y:S05]  /*9840*/  @!P0 BRA `(.L_x_24) ;  /* 0xfffffffc00ec8947 */ /* 0x004fea000383ffff */
[----:B------:R-:W-:Y:S05]  /*9850*/  BRA `(.L_x_23) ;  /* 0xffffff8400947947 */ /* 0x000fea000383ffff */
.L_x_45:
[----:B------:R-:W-:Y:S01]  /*9860*/  BSSY B1, `(.L_x_69) ;  /* 0x0000006000017945 */ /* 0x000fe20003800000 */
[----:B------:R-:W-:-:S07]  /*9870*/  IMAD.MOV.U32 R4, RZ, RZ, -0x1 ;  /* 0xffffffffff047424 */ /* 0x000fce00078e00ff */
[----:B------:R-:W-:Y:S05]  /*9880*/  WARPSYNC.COLLECTIVE R4, `(.L_x_70) ;  /* 0x00000000040c7348 */ /* 0x000fea0003c00000 */
[----:B------:R-:W-:Y:S02]  /*9890*/  ELECT P1, UR62, PT ;  /* 0x00000000003e782f */ /* 0x000fe40003820000 */
[----:B------:R-:W-:Y:S01]  /*98a0*/  MOV R4, UR62 ;  /* 0x0000003e00047c02 */ /* 0x000fe20008000f00 */
[----:B------:R-:W-:Y:S10]  /*98b0*/  ENDCOLLECTIVE ;  /* 0x000000000000791b */ /* 0x000ff40003800000 */
.L_x_70:
[----:B------:R-:W-:Y:S05]  /*98c0*/  BSYNC B1 ;  /* 0x0000000000017941 */ /* 0x000fea0003800000 */
.L_x_69:
[----:B------:R-:W-:Y:S05]  /*98d0*/  BRA `(.L_x_71) ;  /* 0xffffffec00b07947 */ /* 0x000fea000383ffff */
.L_x_48:
[----:B-1----:R1:W2:Y:S02]  /*98e0*/  SYNCS.PHASECHK.TRANS64.TRYWAIT P1, [R11+URZ+0x40], R8 ;  /* 0x000040080b0075a7 */ /* 0x0022a4000802017f */
[----:B--2---:R-:W-:Y:S05]  /*98f0*/  @!P1 NANOSLEEP.SYNCS 0x989680 ;  /* 0x009896800000995d */ /* 0x004fea0003900000 */
[----:B------:R-:W2:Y:S02]  /*9900*/  @!P1 SYNCS.PHASECHK.TRANS64 P1, [R11+URZ+0x40], R8 ;  /* 0x000040080b0095a7 */ /* 0x000ea4000802007f */
[----:B--2---:R-:W-:Y:S05]  /*9910*/  @!P1 BRA `(.L_x_48) ;  /* 0xfffffffc00f09947 */ /* 0x004fea000383ffff */
[----:B------:R-:W-:Y:S05]  /*9920*/  BRA `(.L_x_72) ;  /* 0xffffffec00e47947 */ /* 0x000fea000383ffff */
.L_x_57:
[----:B------:R-:W-:Y:S01]  /*9930*/  BSSY B0, `(.L_x_73) ;  /* 0x0000006000007945 */ /* 0x000fe20003800000 */
[----:B------:R-:W-:-:S07]  /*9940*/  IMAD.MOV.U32 R4, RZ, RZ, -0x1 ;  /* 0xffffffffff047424 */ /* 0x000fce00078e00ff */
[----:B------:R-:W-:Y:S05]  /*9950*/  WARPSYNC.COLLECTIVE R4, `(.L_x_74) ;  /* 0x00000000040c7348 */ /* 0x000fea0003c00000 */
[----:B------:R-:W-:Y:S02]  /*9960*/  ELECT P1, UR62, PT ;  /* 0x00000000003e782f */ /* 0x000fe40003820000 */
[----:B------:R-:W-:Y:S01]  /*9970*/  MOV R4, UR62 ;  /* 0x0000003e00047c02 */ /* 0x000fe20008000f00 */
[----:B------:R-:W-:Y:S10]  /*9980*/  ENDCOLLECTIVE ;  /* 0x000000000000791b */ /* 0x000ff40003800000 */
.L_x_74:
[----:B------:R-:W-:Y:S05]  /*9990*/  BSYNC B0 ;  /* 0x0000000000007941 */ /* 0x000fea0003800000 */
.L_x_73:
[----:B------:R-:W-:Y:S01]  /*99a0*/  PLOP3.LUT P0, PT, P1, PT, PT, 0x80, 0x0 ;  /* 0x000000000000781c */ /* 0x000fe20000f0f070 */
[----:B------:R-:W-:-:S12]  /*99b0*/  BRA `(.L_x_75) ;  /* 0xfffffff800347947 */ /* 0x000fd8000383ffff */
.L_x_61:
[----:B0-----:R0:W1:Y:S02]  /*99c0*/  SYNCS.PHASECHK.TRANS64.TRYWAIT P0, [R5+URZ], R2 ;  /* 0x00000002050075a7 */ /* 0x001064000800017f */
[----:B-1----:R-:W-:Y:S05]  /*99d0*/  @!P0 NANOSLEEP.SYNCS 0x989680 ;  /* 0x009896800000895d */ /* 0x002fea0003900000 */
[----:B------:R-:W1:Y:S02]  /*99e0*/  @!P0 SYNCS.PHASECHK.TRANS64 P0, [R5+URZ], R2 ;  /* 0x00000002050085a7 */ /* 0x000e64000800007f */
[----:B-1----:R-:W-:Y:S05]  /*99f0*/  @!P0 BRA `(.L_x_61) ;  /* 0xfffffffc00f08947 */ /* 0x002fea000383ffff */
[----:B------:R-:W-:Y:S05]  /*9a00*/  BRA `(.L_x_76) ;  /* 0xfffffff800747947 */ /* 0x000fea000383ffff */
.L_x_62:
[----:B0-----:R0:W1:Y:S02]  /*9a10*/  SYNCS.PHASECHK.TRANS64.TRYWAIT P0, [R7+URZ], R4 ;  /* 0x00000004070075a7 */ /* 0x001064000800017f */
[----:B-1----:R-:W-:Y:S05]  /*9a20*/  @!P0 NANOSLEEP.SYNCS 0x989680 ;  /* 0x009896800000895d */ /* 0x002fea0003900000 */
[----:B------:R-:W1:Y:S02]  /*9a30*/  @!P0 SYNCS.PHASECHK.TRANS64 P0, [R7+URZ], R4 ;  /* 0x00000004070085a7 */ /* 0x000e64000800007f */
[----:B-1----:R-:W-:Y:S05]  /*9a40*/  @!P0 BRA `(.L_x_62) ;  /* 0xfffffffc00f08947 */ /* 0x002fea000383ffff */
[----:B------:R-:W-:Y:S05]  /*9a50*/  BRA `(.L_x_77) ;  /* 0xfffffff800847947 */ /* 0x000fea000383ffff */
.L_x_63:
[----:B0-----:R0:W1:Y:S02]  /*9a60*/  SYNCS.PHASECHK.TRANS64.TRYWAIT P0, [R6+URZ], R5 ;  /* 0x00000005060075a7 */ /* 0x001064000800017f */
[----:B-1----:R-:W-:Y:S05]  /*9a70*/  @!P0 NANOSLEEP.SYNCS 0x989680 ;  /* 0x009896800000895d */ /* 0x002fea0003900000 */
[----:B------:R-:W1:Y:S02]  /*9a80*/  @!P0 SYNCS.PHASECHK.TRANS64 P0, [R6+URZ], R5 ;  /* 0x00000005060085a7 */ /* 0x000e64000800007f */
[----:B-1----:R-:W-:Y:S05]  /*9a90*/  @!P0 BRA `(.L_x_63) ;  /* 0xfffffffc00f08947 */ /* 0x002fea000383ffff */
[----:B------:R-:W-:Y:S05]  /*9aa0*/  BRA `(.L_x_78) ;  /* 0xfffffff800947947 */ /* 0x000fea000383ffff */
.L_x_64:
[----:B0-----:R0:W1:Y:S02]  /*9ab0*/  SYNCS.PHASECHK.TRANS64.TRYWAIT P0, [R7+URZ], R4 ;  /* 0x00000004070075a7 */ /* 0x001064000800017f */
[----:B-1----:R-:W-:Y:S05]  /*9ac0*/  @!P0 NANOSLEEP.SYNCS 0x989680 ;  /* 0x009896800000895d */ /* 0x002fea0003900000 */
[----:B------:R-:W1:Y:S02]  /*9ad0*/  @!P0 SYNCS.PHASECHK.TRANS64 P0, [R7+URZ], R4 ;  /* 0x00000004070085a7 */ /* 0x000e64000800007f */
[----:B-1----:R-:W-:Y:S05]  /*9ae0*/  @!P0 BRA `(.L_x_64) ;  /* 0xfffffffc00f08947 */ /* 0x002fea000383ffff */
[----:B------:R-:W-:Y:S05]  /*9af0*/  BRA `(.L_x_79) ;  /* 0xfffffff800a47947 */ /* 0x000fea000383ffff */
.L_x_65:
[----:B0-----:R0:W1:Y:S02]  /*9b00*/  SYNCS.PHASECHK.TRANS64.TRYWAIT P0, [R6+URZ], R5 ;  /* 0x00000005060075a7 */ /* 0x001064000800017f */
[----:B-1----:R-:W-:Y:S05]  /*9b10*/  @!P0 NANOSLEEP.SYNCS 0x989680 ;  /* 0x009896800000895d */ /* 0x002fea0003900000 */
[----:B------:R-:W1:Y:S02]  /*9b20*/  @!P0 SYNCS.PHASECHK.TRANS64 P0, [R6+URZ], R5 ;  /* 0x00000005060085a7 */ /* 0x000e64000800007f */
[----:B-1----:R-:W-:Y:S05]  /*9b30*/  @!P0 BRA `(.L_x_65) ;  /* 0xfffffffc00f08947 */ /* 0x002fea000383ffff */
[----:B------:R-:W-:Y:S05]  /*9b40*/  BRA `(.L_x_80) ;  /* 0xfffffff800b47947 */ /* 0x000fea000383ffff */
.L_x_66:
[----:B0-----:R0:W1:Y:S02]  /*9b50*/  SYNCS.PHASECHK.TRANS64.TRYWAIT P0, [R7+URZ], R4 ;  /* 0x00000004070075a7 */ /* 0x001064000800017f */
[----:B-1----:R-:W-:Y:S05]  /*9b60*/  @!P0 NANOSLEEP.SYNCS 0x989680 ;  /* 0x009896800000895d */ /* 0x002fea0003900000 */
[----:B------:R-:W1:Y:S02]  /*9b70*/  @!P0 SYNCS.PHASECHK.TRANS64 P0, [R7+URZ], R4 ;  /* 0x00000004070085a7 */ /* 0x000e64000800007f */
[----:B-1----:R-:W-:Y:S05]  /*9b80*/  @!P0 BRA `(.L_x_66) ;  /* 0xfffffffc00f08947 */ /* 0x002fea000383ffff */
[----:B------:R-:W-:Y:S05]  /*9b90*/  BRA `(.L_x_81) ;  /* 0xfffffff800c47947 */ /* 0x000fea000383ffff */
.L_x_67:
[----:B-1----:R1:W2:Y:S02]  /*9ba0*/  SYNCS.PHASECHK.TRANS64.TRYWAIT P0, [R6+URZ], R5 ;  /* 0x00000005060075a7 */ /* 0x0022a4000800017f */
[----:B--2---:R-:W-:Y:S05]  /*9bb0*/  @!P0 NANOSLEEP.SYNCS 0x989680 ;  /* 0x009896800000895d */ /* 0x004fea0003900000 */
[----:B------:R-:W2:Y:S02]  /*9bc0*/  @!P0 SYNCS.PHASECHK.TRANS64 P0, [R6+URZ], R5 ;  /* 0x00000005060085a7 */ /* 0x000ea4000800007f */
[----:B--2---:R-:W-:Y:S05]  /*9bd0*/  @!P0 BRA `(.L_x_67) ;  /* 0xfffffffc00f08947 */ /* 0x004fea000383ffff */
[----:B------:R-:W-:Y:S05]  /*9be0*/  BRA `(.L_x_82) ;  /* 0xfffffff800cc7947 */ /* 0x000fea000383ffff */
.L_x_83:
[----:B------:R-:W-:-:S00]  /*9bf0*/  BRA `(.L_x_83) ;  /* 0xfffffffc00fc7947 */ /* 0x000fc0000383ffff */
[----:B------:R-:W-:-:S00]  /*9c00*/  NOP ;  /* 0x0000000000007918 */ /* 0x000fc00000000000 */
[----:B------:R-:W-:-:S00]  /*9c10*/  NOP ;  /* 0x0000000000007918 */ /* 0x000fc00000000000 */
[----:B------:R-:W-:-:S00]  /*9c20*/  NOP ;  /* 0x0000000000007918 */ /* 0x000fc00000000000 */
[----:B------:R-:W-:-:S00]  /*9c30*/  NOP ;  /* 0x0000000000007918 */ /* 0x000fc00000000000 */
[----:B------:R-:W-:-:S00]  /*9c40*/  NOP ;  /* 0x0000000000007918 */ /* 0x000fc00000000000 */
[----:B------:R-:W-:-:S00]  /*9c50*/  NOP ;  /* 0x0000000000007918 */ /* 0x000fc00000000000 */
[----:B------:R-:W-:-:S00]  /*9c60*/  NOP ;  /* 0x0000000000007918 */ /* 0x000fc00000000000 */
[----:B------:R-:W-:-:S00]  /*9c70*/  NOP ;  /* 0x0000000000007918 */ /* 0x000fc00000000000 */
.L_x_84:


//--------------------- .nv.shared._ZN7cutlass13device_kernelINS_4gemm6kernel13GemmUniversalIN4cute5tupleIJiiiiEEENS1_10collective13CollectiveMmaINS1_37MainloopSm90TmaGmmaWarpSpecializedFP8ILi8ENS5_IJNS4_1CILi1EEESB_SB_EEENS1_35KernelTmaWarpSpecializedCooperativeEEENS5_IJNSA_ILi384EEENSA_ILi32EEENSA_ILi64EEEEEENS_12float_e4m3_tENS5_IJlSB_lEEESJ_SK_NS4_8TiledMMAINS4_8MMA_AtomIJNS4_4SM904GMMA30MMA_64x32x32_F32E4M3E4M3_SS_TNILNSO_7ScaleInE1ELSQ_1EEEEEENS4_6LayoutINS5_IJNSA_ILi2EEESB_SB_EEENS5_IJSB_NSA_ILi0EEESW_EEEEENS5_IJNS4_10UnderscoreESZ_SZ_EEEEENS4_13SM90_TMA_LOADENS4_14ComposedLayoutINS4_7SwizzleILi2ELi4ELi3EEENS4_18smem_ptr_flag_bitsILi8EEENST_INS5_IJNSA_ILi8EEESH_EEENS5_IJSH_SB_EEEEEEEvNS4_8identityES12_S1C_vS1D_EENS_8epilogue10collective6detail29Sm90TmaWarpSpecializedAdapterINS1G_15DefaultEpilogueISJ_SK_SK_NS1F_6thread17LinearCombinationISJ_Li1EffLNS1K_9ScaleType4KindE0ELNS_15FloatRoundStyleE2ESJ_EENS1_15EpilogueDefaultEEEEEvvEEEEvNT_6ParamsE --------------------------
	.section	.nv.shared._ZN7cutlass13device_kernelINS_4gemm6kernel13GemmUniversalIN4cute5tupleIJiiiiEEENS1_10collective13CollectiveMmaINS1_37MainloopSm90TmaGmmaWarpSpecializedFP8ILi8ENS5_IJNS4_1CILi1EEESB_SB_EEENS1_35KernelTmaWarpSpecializedCooperativeEEENS5_IJNSA_ILi384EEENSA_ILi32EEENSA_ILi64EEEEEENS_12float_e4m3_tENS5_IJlSB_lEEESJ_SK_NS4_8TiledMMAINS4_8MMA_AtomIJNS4_4SM904GMMA30MMA_64x32x32_F32E4M3E4M3_SS_TNILNSO_7ScaleInE1ELSQ_1EEEEEENS4_6LayoutINS5_IJNSA_ILi2EEESB_SB_EEENS5_IJSB_NSA_ILi0EEESW_EEEEENS5_IJNS4_10UnderscoreESZ_SZ_EEEEENS4_13SM90_TMA_LOADENS4_14ComposedLayoutINS4_7SwizzleILi2ELi4ELi3EEENS4_18smem_ptr_flag_bitsILi8EEENST_INS5_IJNSA_ILi8EEESH_EEENS5_IJSH_SB_EEEEEEEvNS4_8identityES12_S1C_vS1D_EENS_8epilogue10collective6detail29Sm90TmaWarpSpecializedAdapterINS1G_15DefaultEpilogueISJ_SK_SK_NS1F_6thread17LinearCombinationISJ_Li1EffLNS1K_9ScaleType4KindE0ELNS_15FloatRoundStyleE2ESJ_EENS1_15EpilogueDefaultEEEEEvvEEEEvNT_6ParamsE,"aw",@nobits
	.sectionflags	@""
	.align	16
	.zero		1024


//--------------------- .nv.shared.reserved.0     --------------------------
	.section	.nv.shared.reserved.0,"aw",@nobits
	.weak		__nv_reservedSMEM_offset_0_alias
	.size		__nv_reservedSMEM_offset_0_alias, 0, 0
	.other		__nv_reservedSMEM_offset_0_alias,@"STO_CUDA_RESERVED_SHARED STV_DEFAULT"
__nv_reservedSMEM_offset_0_alias:
	.zero		0


//--------------------- .nv.global                --------------------------
	.section	.nv.global,"aw",@nobits
.nv.global:
	.type		_ZN40_INTERNAL_2ef747e6_4_k_cu_2bc08712_133514cute1_E,@object
	.size		_ZN40_INTERNAL_2ef747e6_4_k_cu_2bc08712_133514cute1_E,(_ZN40_INTERNAL_2ef747e6_4_k_cu_2bc08712_133514cuda3std3__45__cpo6cbeginE - _ZN40_INTERNAL_2ef747e6_4_k_cu_2bc08712_133514cute1_E)
_ZN40_INTERNAL_2ef747e6_4_k_cu_2bc08712_133514cute1_E:
	.zero		1
	.type		_ZN40_INTERNAL_2ef747e6_4_k_cu_2bc08712_133514cuda3std3__45__cpo6cbeginE,@object
	.size		_ZN40_INTERNAL_2ef747e6_4_k_cu_2bc08712_133514cuda3std3__45__cpo6cbeginE,(_ZN40_INTERNAL_2ef747e6_4_k_cu_2bc08712_133514cuda3std3__48in_placeE - _ZN40_INTERNAL_2ef747e6_4_k_cu_2bc08712_133514cuda3std3__45__cpo6cbeginE)
_ZN40_INTERNAL_2ef747e6_4_k_cu_2bc08712_133514cuda3std3__45__cpo6cbeginE:
	.zero		1
	.type		_ZN40_INTERNAL_2ef747e6_4_k_cu_2bc08712_133514cuda3std3__48in_placeE,@object
	.size		_ZN40_INTERNAL_2ef747e6_4_k_cu_2bc08712_133514cuda3std3__48in_placeE,(_ZN40_INTERNAL_2ef747e6_4_k_cu_2bc08712_133514cuda3std6ranges3__45__cpo9iter_moveE - _ZN40_INTERNAL_2ef747e6_4_k_cu_2bc08712_133514cuda3std3__48in_placeE)
_ZN40_INTERNAL_2ef747e6_4_k_cu_2bc08712_133514cuda3std3__48in_placeE:
	.zero		1
	.type		_ZN40_INTERNAL_2ef747e6_4_k_cu_2bc08712_133514cuda3std6ranges3__45__cpo9iter_moveE,@object
	.size		_ZN40_INTERNAL_2ef747e6_4_k_cu_2bc08712_133514cuda3std6ranges3__45__cpo9iter_moveE,(_ZN40_INTERNAL_2ef747e6_4_k_cu_2bc08712_133514cuda3std3__45__cpo5beginE - _ZN40_INTERNAL_2ef747e6_4_k_cu_2bc08712_133514cuda3std6ranges3__45__cpo9iter_moveE)
_ZN40_INTERNAL_2ef747e6_4_k_cu_2bc08712_133514cuda3std6ranges3__45__cpo9iter_moveE:
	.zero		1
	.type		_ZN40_INTERNAL_2ef747e6_4_k_cu_2bc08712_133514cuda3std3__45__cpo5beginE,@object
	.size		_ZN40_INTERNAL_2ef747e6_4_k_cu_2bc08712_133514cuda3std3__45__cpo5beginE,(_ZN40_INTERNAL_2ef747e6_4_k_cu_2bc08712_133514cuda3std3__442_GLOBAL__N__2ef747e6_4_k_cu_2bc08712_133516ignoreE - _ZN40_INTERNAL_2ef747e6_4_k_cu_2bc08712_133514cuda3std3__45__cpo5beginE)
_ZN40_INTERNAL_2ef747e6_4_k_cu_2bc08712_133514cuda3std3__45__cpo5beginE:
	.zero		1
	.type		_ZN40_INTERNAL_2ef747e6_4_k_cu_2bc08712_133514cuda3std3__442_GLOBAL__N__2ef747e6_4_k_cu_2bc08712_133516ignoreE,@object
	.size		_ZN40_INTERNAL_2ef747e6_4_k_cu_2bc08712_133514cuda3std3__442_GLOBAL__N__2ef747e6_4_k_cu_2bc08712_133516ignoreE,(_ZN40_INTERNAL_2ef747e6_4_k_cu_2bc08712_133514cute7productE - _ZN40_INTERNAL_2ef747e6_4_k_cu_2bc08712_133514cuda3std3__442_GLOBAL__N__2ef747e6_4_k_cu_2bc08712_133516ignoreE)
_ZN40_INTERNAL_2ef747e6_4_k_cu_2bc08712_133514cuda3std3__442_GLOBAL__N__2ef747e6_4_k_cu_2bc08712_133516ignoreE:
	.zero		1
	.type		_ZN40_INTERNAL_2ef747e6_4_k_cu_2bc08712_133514cute7productE,@object
	.size		_ZN40_INTERNAL_2ef747e6_4_k_cu_2bc08712_133514cute7productE,(_ZN40_INTERNAL_2ef747e6_4_k_cu_2bc08712_133514cuda3std3__45__cpo3endE - _ZN40_INTERNAL_2ef747e6_4_k_cu_2bc08712_133514cute7productE)
_ZN40_INTERNAL_2ef747e6_4_k_cu_2bc08712_133514cute7productE:
	.zero		1
	.type		_ZN40_INTERNAL_2ef747e6_4_k_cu_2bc08712_133514cuda3std3__45__cpo3endE,@object
	.size		_ZN40_INTERNAL_2ef747e6_4_k_cu_2bc08712_133514cuda3std3__45__cpo3endE,(_ZN40_INTERNAL_2ef747e6_4_k_cu_2bc08712_133514cuda3std3__419piecewise_constructE - _ZN40_INTERNAL_2ef747e6_4_k_cu_2bc08712_133514cuda3std3__45__cpo3endE)
_ZN40_INTERNAL_2ef747e6_4_k_cu_2bc08712_133514cuda3std3__45__cpo3endE:
	.zero		1
	.type		_ZN40_INTERNAL_2ef747e6_4_k_cu_2bc08712_133514cuda3std3__419piecewise_constructE,@object
	.size		_ZN40_INTERNAL_2ef747e6_4_k_cu_2bc08712_133514cuda3std3__419piecewise_constructE,(_ZN40_INTERNAL_2ef747e6_4_k_cu_2bc08712_133514cuda3std3__45__cpo4cendE - _ZN40_INTERNAL_2ef747e6_4_k_cu_2bc08712_133514cuda3std3__419piecewise_constructE)
_ZN40_INTERNAL_2ef747e6_4_k_cu_2bc08712_133514cuda3std3__419piecewise_constructE:
	.zero		1
	.type		_ZN40_INTERNAL_2ef747e6_4_k_cu_2bc08712_133514cuda3std3__45__cpo4cendE,@object
	.size		_ZN40_INTERNAL_2ef747e6_4_k_cu_2bc08712_133514cuda3std3__45__cpo4cendE,(_ZN40_INTERNAL_2ef747e6_4_k_cu_2bc08712_133514cuda3std6ranges3__45__cpo4swapE - _ZN40_INTERNAL_2ef747e6_4_k_cu_2bc08712_133514cuda3std3__45__cpo4cendE)
_ZN40_INTERNAL_2ef747e6_4_k_cu_2bc08712_133514cuda3std3__45__cpo4cendE:
	.zero		1
	.type		_ZN40_INTERNAL_2ef747e6_4_k_cu_2bc08712_133514cuda3std6ranges3__45__cpo4swapE,@object
	.size		_ZN40_INTERNAL_2ef747e6_4_k_cu_2bc08712_133514cuda3std6ranges3__45__cpo4swapE,(.L_7 - _ZN40_INTERNAL_2ef747e6_4_k_cu_2bc08712_133514cuda3std6ranges3__45__cpo4swapE)
_ZN40_INTERNAL_2ef747e6_4_k_cu_2bc08712_133514cuda3std6ranges3__45__cpo4swapE:
	.zero		1
.L_7:


//--------------------- .nv.constant0._ZN7cutlass13device_kernelINS_4gemm6kernel13GemmUniversalIN4cute5tupleIJiiiiEEENS1_10collective13CollectiveMmaINS1_37MainloopSm90TmaGmmaWarpSpecializedFP8ILi8ENS5_IJNS4_1CILi1EEESB_SB_EEENS1_35KernelTmaWarpSpecializedCooperativeEEENS5_IJNSA_ILi384EEENSA_ILi32EEENSA_ILi64EEEEEENS_12float_e4m3_tENS5_IJlSB_lEEESJ_SK_NS4_8TiledMMAINS4_8MMA_AtomIJNS4_4SM904GMMA30MMA_64x32x32_F32E4M3E4M3_SS_TNILNSO_7ScaleInE1ELSQ_1EEEEEENS4_6LayoutINS5_IJNSA_ILi2EEESB_SB_EEENS5_IJSB_NSA_ILi0EEESW_EEEEENS5_IJNS4_10UnderscoreESZ_SZ_EEEEENS4_13SM90_TMA_LOADENS4_14ComposedLayoutINS4_7SwizzleILi2ELi4ELi3EEENS4_18smem_ptr_flag_bitsILi8EEENST_INS5_IJNSA_ILi8EEESH_EEENS5_IJSH_SB_EEEEEEEvNS4_8identityES12_S1C_vS1D_EENS_8epilogue10collective6detail29Sm90TmaWarpSpecializedAdapterINS1G_15DefaultEpilogueISJ_SK_SK_NS1F_6thread17LinearCombinationISJ_Li1EffLNS1K_9ScaleType4KindE0ELNS_15FloatRoundStyleE2ESJ_EENS1_15EpilogueDefaultEEEEEvvEEEEvNT_6ParamsE --------------------------
	.section	.nv.constant0._ZN7cutlass13device_kernelINS_4gemm6kernel13GemmUniversalIN4cute5tupleIJiiiiEEENS1_10collective13CollectiveMmaINS1_37MainloopSm90TmaGmmaWarpSpecializedFP8ILi8ENS5_IJNS4_1CILi1EEESB_SB_EEENS1_35KernelTmaWarpSpecializedCooperativeEEENS5_IJNSA_ILi384EEENSA_ILi32EEENSA_ILi64EEEEEENS_12float_e4m3_tENS5_IJlSB_lEEESJ_SK_NS4_8TiledMMAINS4_8MMA_AtomIJNS4_4SM904GMMA30MMA_64x32x32_F32E4M3E4M3_SS_TNILNSO_7ScaleInE1ELSQ_1EEEEEENS4_6LayoutINS5_IJNSA_ILi2EEESB_SB_EEENS5_IJSB_NSA_ILi0EEESW_EEEEENS5_IJNS4_10UnderscoreESZ_SZ_EEEEENS4_13SM90_TMA_LOADENS4_14ComposedLayoutINS4_7SwizzleILi2ELi4ELi3EEENS4_18smem_ptr_flag_bitsILi8EEENST_INS5_IJNSA_ILi8EEESH_EEENS5_IJSH_SB_EEEEEEEvNS4_8identityES12_S1C_vS1D_EENS_8epilogue10collective6detail29Sm90TmaWarpSpecializedAdapterINS1G_15DefaultEpilogueISJ_SK_SK_NS1F_6thread17LinearCombinationISJ_Li1EffLNS1K_9ScaleType4KindE0ELNS_15FloatRoundStyleE2ESJ_EENS1_15EpilogueDefaultEEEEEvvEEEEvNT_6ParamsE,"a",@progbits
	.sectionflags	@""
	.align	4
.nv.constant0._ZN7cutlass13device_kernelINS_4gemm6kernel13GemmUniversalIN4cute5tupleIJiiiiEEENS1_10collective13CollectiveMmaINS1_37MainloopSm90TmaGmmaWarpSpecializedFP8ILi8ENS5_IJNS4_1CILi1EEESB_SB_EEENS1_35KernelTmaWarpSpecializedCooperativeEEENS5_IJNSA_ILi384EEENSA_ILi32EEENSA_ILi64EEEEEENS_12float_e4m3_tENS5_IJlSB_lEEESJ_SK_NS4_8TiledMMAINS4_8MMA_AtomIJNS4_4SM904GMMA30MMA_64x32x32_F32E4M3E4M3_SS_TNILNSO_7ScaleInE1ELSQ_1EEEEEENS4_6LayoutINS5_IJNSA_ILi2EEESB_SB_EEENS5_IJSB_NSA_ILi0EEESW_EEEEENS5_IJNS4_10UnderscoreESZ_SZ_EEEEENS4_13SM90_TMA_LOADENS4_14ComposedLayoutINS4_7SwizzleILi2ELi4ELi3EEENS4_18smem_ptr_flag_bitsILi8EEENST_INS5_IJNSA_ILi8EEESH_EEENS5_IJSH_SB_EEEEEEEvNS4_8identityES12_S1C_vS1D_EENS_8epilogue10collective6detail29Sm90TmaWarpSpecializedAdapterINS1G_15DefaultEpilogueISJ_SK_SK_NS1F_6thread17LinearCombinationISJ_Li1EffLNS1K_9ScaleType4KindE0ELNS_15FloatRoundStyleE2ESJ_EENS1_15EpilogueDefaultEEEEEvvEEEEvNT_6ParamsE:
	.zero		1664


//--------------------- SYMBOLS --------------------------

	.type		.nv.reservedSmem.offset0,@object
	.size		.nv.reservedSmem.offset0,0x4
